	.target	sm_90a

	.elftype	@"ET_EXEC"


//--------------------- .note.nv.tkinfo           --------------------------
	.section	.note.nv.tkinfo,"",@"SHT_NOTE"
	.sectionflags	@"SHF_NOTE_NV_TKINFO"
	.tkinfo
        /*0018*/ 	.word	0x00000002
        /*0030*/ 	.string	""
        /*0030*/ 	.string	"ptxas"
        /*0030*/ 	.string	"Cuda compilation tools, release 13.0, V13.0.88"
        /*0030*/ 	.string	"Build cuda_13.0.r13.0/compiler.36424714_0"
        /*0030*/ 	.string	"-v  -suppress-debug-info  -lineinfo  -arch sm_90a "



//--------------------- .note.nv.cuinfo           --------------------------
	.section	.note.nv.cuinfo,"",@"SHT_NOTE"
	.sectionflags	@"SHF_NOTE_NV_CUINFO"
        /*0018*/ 	.short	0x0002
        /*001a*/ 	.short	0x005a
        /*001c*/ 	.short	0x0082
	.zero		2


//--------------------- .nv.info                  --------------------------
	.section	.nv.info,"",@"SHT_CUDA_INFO"
	.align	4


	//----- nvinfo : EIATTR_REGCOUNT
	.align		4
        /*0000*/ 	.byte	0x04, 0x2f
        /*0002*/ 	.short	(.L_1 - .L_0)
	.align		4
.L_0:
        /*0004*/ 	.word	index@(matmul_kernel)
        /*0008*/ 	.word	0x000000fe


	//----- nvinfo : EIATTR_FRAME_SIZE
	.align		4
.L_1:
        /*000c*/ 	.byte	0x04, 0x11
        /*000e*/ 	.short	(.L_3 - .L_2)
	.align		4
.L_2:
        /*0010*/ 	.word	index@(matmul_kernel)
        /*0014*/ 	.word	0x00000000


	//----- nvinfo : EIATTR_MIN_STACK_SIZE
	.align		4
.L_3:
        /*0018*/ 	.byte	0x04, 0x12
        /*001a*/ 	.short	(.L_5 - .L_4)
	.align		4
.L_4:
        /*001c*/ 	.word	index@(matmul_kernel)
        /*0020*/ 	.word	0x00000000
.L_5:


//--------------------- .nv.compat                --------------------------
	.section	.nv.compat,"",@"SHT_CUDA_COMPAT_INFO"
	.align	4
        /*0000*/ 	.byte	0x02, 0x09, 0x01, 0x00, 0x02, 0x02, 0x01, 0x00, 0x02, 0x05, 0x05, 0x00, 0x03, 0x07, 0x01, 0x01
        /*0010*/ 	.byte	0x02, 0x03, 0x00, 0x00, 0x02, 0x06, 0x01, 0x00, 0x04, 0x0b, 0x08, 0x00, 0x00, 0x00, 0x00, 0x00
        /*0020*/ 	.byte	0x00, 0x00, 0x00, 0x00


//--------------------- .nv.info.matmul_kernel    --------------------------
	.section	.nv.info.matmul_kernel,"",@"SHT_CUDA_INFO"
	.sectionflags	@""
	.align	4


	//----- nvinfo : EIATTR_CUDA_API_VERSION
	.align		4
        /*0000*/ 	.byte	0x04, 0x37
        /*0002*/ 	.short	(.L_7 - .L_6)
.L_6:
        /*0004*/ 	.word	0x00000082


	//----- nvinfo : EIATTR_KPARAM_INFO
	.align		4
.L_7:
        /*0008*/ 	.byte	0x04, 0x17
        /*000a*/ 	.short	(.L_9 - .L_8)
.L_8:
        /*000c*/ 	.word	0x00000000
        /*0010*/ 	.short	0x000d
        /*0012*/ 	.short	0x0048
        /*0014*/ 	.byte	0x00, 0xf4, 0x21, 0x00


	//----- nvinfo : EIATTR_KPARAM_INFO
	.align		4
.L_9:
        /*0018*/ 	.byte	0x04, 0x17
        /*001a*/ 	.short	(.L_11 - .L_10)
.L_10:
        /*001c*/ 	.word	0x00000000
        /*0020*/ 	.short	0x000c
        /*0022*/ 	.short	0x0040
        /*0024*/ 	.byte	0x00, 0xf4, 0x21, 0x00


	//----- nvinfo : EIATTR_KPARAM_INFO
	.align		4
.L_11:
        /*0028*/ 	.byte	0x04, 0x17
        /*002a*/ 	.short	(.L_13 - .L_12)
.L_12:
        /*002c*/ 	.word	0x00000000
        /*0030*/ 	.short	0x000b
        /*0032*/ 	.short	0x0038
        /*0034*/ 	.byte	0x00, 0xf0, 0x11, 0x00


	//----- nvinfo : EIATTR_KPARAM_INFO
	.align		4
.L_13:
        /*0038*/ 	.byte	0x04, 0x17
        /*003a*/ 	.short	(.L_15 - .L_14)
.L_14:
        /*003c*/ 	.word	0x00000000
        /*0040*/ 	.short	0x000a
        /*0042*/ 	.short	0x0034
        /*0044*/ 	.byte	0x00, 0xf0, 0x11, 0x00


	//----- nvinfo : EIATTR_KPARAM_INFO
	.align		4
.L_15:
        /*0048*/ 	.byte	0x04, 0x17
        /*004a*/ 	.short	(.L_17 - .L_16)
.L_16:
        /*004c*/ 	.word	0x00000000
        /*0050*/ 	.short	0x0009
        /*0052*/ 	.short	0x0030
        /*0054*/ 	.byte	0x00, 0xf0, 0x11, 0x00


	//----- nvinfo : EIATTR_KPARAM_INFO
	.align		4
.L_17:
        /*0058*/ 	.byte	0x04, 0x17
        /*005a*/ 	.short	(.L_19 - .L_18)
.L_18:
        /*005c*/ 	.word	0x00000000
        /*0060*/ 	.short	0x0008
        /*0062*/ 	.short	0x002c
        /*0064*/ 	.byte	0x00, 0xf0, 0x11, 0x00


	//----- nvinfo : EIATTR_KPARAM_INFO
	.align		4
.L_19:
        /*0068*/ 	.byte	0x04, 0x17
        /*006a*/ 	.short	(.L_21 - .L_20)
.L_20:
        /*006c*/ 	.word	0x00000000
        /*0070*/ 	.short	0x0007
        /*0072*/ 	.short	0x0028
        /*0074*/ 	.byte	0x00, 0xf0, 0x11, 0x00


	//----- nvinfo : EIATTR_KPARAM_INFO
	.align		4
.L_21:
        /*0078*/ 	.byte	0x04, 0x17
        /*007a*/ 	.short	(.L_23 - .L_22)
.L_22:
        /*007c*/ 	.word	0x00000000
        /*0080*/ 	.short	0x0006
        /*0082*/ 	.short	0x0024
        /*0084*/ 	.byte	0x00, 0xf0, 0x11, 0x00


	//----- nvinfo : EIATTR_KPARAM_INFO
	.align		4
.L_23:
        /*0088*/ 	.byte	0x04, 0x17
        /*008a*/ 	.short	(.L_25 - .L_24)
.L_24:
        /*008c*/ 	.word	0x00000000
        /*0090*/ 	.short	0x0005
        /*0092*/ 	.short	0x0020
        /*0094*/ 	.byte	0x00, 0xf0, 0x11, 0x00


	//----- nvinfo : EIATTR_KPARAM_INFO
	.align		4
.L_25:
        /*0098*/ 	.byte	0x04, 0x17
        /*009a*/ 	.short	(.L_27 - .L_26)
.L_26:
        /*009c*/ 	.word	0x00000000
        /*00a0*/ 	.short	0x0004
        /*00a2*/ 	.short	0x001c
        /*00a4*/ 	.byte	0x00, 0xf0, 0x11, 0x00


	//----- nvinfo : EIATTR_KPARAM_INFO
	.align		4
.L_27:
        /*00a8*/ 	.byte	0x04, 0x17
        /*00aa*/ 	.short	(.L_29 - .L_28)
.L_28:
        /*00ac*/ 	.word	0x00000000
        /*00b0*/ 	.short	0x0003
        /*00b2*/ 	.short	0x0018
        /*00b4*/ 	.byte	0x00, 0xf0, 0x11, 0x00


	//----- nvinfo : EIATTR_KPARAM_INFO
	.align		4
.L_29:
        /*00b8*/ 	.byte	0x04, 0x17
        /*00ba*/ 	.short	(.L_31 - .L_30)
.L_30:
        /*00bc*/ 	.word	0x00000000
        /*00c0*/ 	.short	0x0002
        /*00c2*/ 	.short	0x0010
        /*00c4*/ 	.byte	0x00, 0xf4, 0x21, 0x00


	//----- nvinfo : EIATTR_KPARAM_INFO
	.align		4
.L_31:
        /*00c8*/ 	.byte	0x04, 0x17
        /*00ca*/ 	.short	(.L_33 - .L_32)
.L_32:
        /*00cc*/ 	.word	0x00000000
        /*00d0*/ 	.short	0x0001
        /*00d2*/ 	.short	0x0008
        /*00d4*/ 	.byte	0x00, 0xf4, 0x21, 0x00


	//----- nvinfo : EIATTR_KPARAM_INFO
	.align		4
.L_33:
        /*00d8*/ 	.byte	0x04, 0x17
        /*00da*/ 	.short	(.L_35 - .L_34)
.L_34:
        /*00dc*/ 	.word	0x00000000
        /*00e0*/ 	.short	0x0000
        /*00e2*/ 	.short	0x0000
        /*00e4*/ 	.byte	0x00, 0xf4, 0x21, 0x00


	//----- nvinfo : EIATTR_SPARSE_MMA_MASK
	.align		4
.L_35:
        /*00e8*/ 	.byte	0x03, 0x50
        /*00ea*/ 	.short	0x0000


	//----- nvinfo : EIATTR_MAXREG_COUNT
	.align		4
        /*00ec*/ 	.byte	0x03, 0x1b
        /*00ee*/ 	.short	0x00ff


	//----- nvinfo : EIATTR_NUM_BARRIERS
	.align		4
        /*00f0*/ 	.byte	0x02, 0x4c
        /*00f2*/ 	.byte	0x01
	.zero		1


	//----- nvinfo : EIATTR_MERCURY_ISA_VERSION
	.align		4
        /*00f4*/ 	.byte	0x03, 0x5f
        /*00f6*/ 	.short	0x0101


	//----- nvinfo : EIATTR_EXIT_INSTR_OFFSETS
	.align		4
        /*00f8*/ 	.byte	0x04, 0x1c
        /*00fa*/ 	.short	(.L_37 - .L_36)


	//   ....[0]....
.L_36:
        /*00fc*/ 	.word	0x00003870


	//   ....[1]....
        /*0100*/ 	.word	0x000038a0


	//----- nvinfo : EIATTR_REQNTID
	.align		4
.L_37:
        /*0104*/ 	.byte	0x04, 0x10
        /*0106*/ 	.short	(.L_39 - .L_38)
.L_38:
        /*0108*/ 	.word	0x00000040
        /*010c*/ 	.word	0x00000001
        /*0110*/ 	.word	0x00000001


	//----- nvinfo : EIATTR_CBANK_PARAM_SIZE
	.align		4
.L_39:
        /*0114*/ 	.byte	0x03, 0x19
        /*0116*/ 	.short	0x0050


	//----- nvinfo : EIATTR_PARAM_CBANK
	.align		4
        /*0118*/ 	.byte	0x04, 0x0a
        /*011a*/ 	.short	(.L_41 - .L_40)
	.align		4
.L_40:
        /*011c*/ 	.word	index@(.nv.constant0.matmul_kernel)
        /*0120*/ 	.short	0x0210
        /*0122*/ 	.short	0x0050


	//----- nvinfo : EIATTR_SW_WAR
	.align		4
.L_41:
        /*0124*/ 	.byte	0x04, 0x36
        /*0126*/ 	.short	(.L_43 - .L_42)
.L_42:
        /*0128*/ 	.word	0x00000008
.L_43:


//--------------------- .nv.callgraph             --------------------------
	.section	.nv.callgraph,"",@"SHT_CUDA_CALLGRAPH"
	.align	4
	.sectionentsize	8
	.align		4
        /*0000*/ 	.word	0x00000000
	.align		4
        /*0004*/ 	.word	0xffffffff
	.align		4
        /*0008*/ 	.word	0x00000000
	.align		4
        /*000c*/ 	.word	0xfffffffe
	.align		4
        /*0010*/ 	.word	0x00000000
	.align		4
        /*0014*/ 	.word	0xfffffffd
	.align		4
        /*0018*/ 	.word	0x00000000
	.align		4
        /*001c*/ 	.word	0xfffffffc


//--------------------- .text.matmul_kernel       --------------------------
	.section	.text.matmul_kernel,"ax",@progbits
	.align	128
        .global         matmul_kernel
        .type           matmul_kernel,@function
        .size           matmul_kernel,(.L_x_3 - matmul_kernel)
        .other          matmul_kernel,@"STO_CUDA_ENTRY STV_DEFAULT"
matmul_kernel:
.text.matmul_kernel:
[----:B------:R-:W-:Y:S08]  /*0000*/  LDC R1, c[0x0][0x28] ;  /* 0x00000a00ff017b82 */ /* 0x000ff00000000800 */
[----:B------:R-:W0:Y:S01]  /*0010*/  LDC.64 R30, c[0x0][0x228] ;  /* 0x00008a00ff1e7b82 */ /* 0x000e220000000a00 */
[----:B------:R-:W1:Y:S01]  /*0020*/  S2R R5, SR_CTAID.X ;  /* 0x0000000000057919 */ /* 0x000e620000002500 */
[----:B------:R-:W-:Y:S01]  /*0030*/  UMOV UR4, 0x400 ;  /* 0x0000040000047882 */ /* 0x000fe20000000000 */
[----:B------:R-:W-:-:S05]  /*0040*/  ULDC.64 UR10, c[0x0][0x208] ;  /* 0x00008200000a7ab9 */ /* 0x000fca0000000a00 */
[----:B------:R-:W2:Y:S01]  /*0050*/  S2UR UR6, SR_CgaCtaId ;  /* 0x00000000000679c3 */ /* 0x000ea20000008800 */
[----:B0-----:R-:W-:-:S05]  /*0060*/  VIADD R0, R31, 0xf ;  /* 0x0000000f1f007836 */ /* 0x001fca0000000000 */
[----:B------:R-:W-:Y:S01]  /*0070*/  SHF.R.S32.HI R3, RZ, 0x1f, R0 ;  /* 0x0000001fff037819 */ /* 0x000fe20000011400 */
[----:B--2---:R-:W-:-:S03]  /*0080*/  ULEA UR6, UR6, UR4, 0x18 ;  /* 0x0000000406067291 */ /* 0x004fc6000f8ec03f */
[----:B------:R-:W-:Y:S02]  /*0090*/  LEA.HI R3, R3, R0, RZ, 0x4 ;  /* 0x0000000003037211 */ /* 0x000fe400078f20ff */
[----:B-1----:R-:W-:Y:S02]  /*00a0*/  IABS R8, R5 ;  /* 0x0000000500087213 */ /* 0x002fe40000000000 */
[----:B------:R-:W-:-:S05]  /*00b0*/  SHF.R.S32.HI R3, RZ, 0x4, R3 ;  /* 0x00000004ff037819 */ /* 0x000fca0000011403 */
[----:B------:R-:W-:-:S05]  /*00c0*/  IMAD.SHL.U32 R4, R3, 0x8, RZ ;  /* 0x0000000803047824 */ /* 0x000fca00078e00ff */
[-C--:B------:R-:W-:Y:S02]  /*00d0*/  IABS R7, R4.reuse ;  /* 0x0000000400077213 */ /* 0x080fe40000000000 */
[----:B------:R-:W-:Y:S02]  /*00e0*/  IABS R10, R4 ;  /* 0x00000004000a7213 */ /* 0x000fe40000000000 */
[----:B------:R-:W0:Y:S08]  /*00f0*/  I2F.RP R0, R7 ;  /* 0x0000000700007306 */ /* 0x000e300000209400 */
[----:B0-----:R-:W0:Y:S02]  /*0100*/  MUFU.RCP R0, R0 ;  /* 0x0000000000007308 */ /* 0x001e240000001000 */
[----:B0-----:R-:W-:-:S02]  /*0110*/  VIADD R2, R0, 0xffffffe ;  /* 0x0ffffffe00027836 */ /* 0x001fc40000000000 */
[----:B------:R-:W-:-:S04]  /*0120*/  IMAD.MOV R0, RZ, RZ, -R10 ;  /* 0x000000ffff007224 */ /* 0x000fc800078e0a0a */
[----:B------:R0:W1:Y:S02]  /*0130*/  F2I.FTZ.U32.TRUNC.NTZ R3, R2 ;  /* 0x0000000200037305 */ /* 0x000064000021f000 */
[----:B0-----:R-:W-:Y:S02]  /*0140*/  IMAD.MOV.U32 R2, RZ, RZ, RZ ;  /* 0x000000ffff027224 */ /* 0x001fe400078e00ff */
[----:B-1----:R-:W-:-:S04]  /*0150*/  IMAD.MOV R6, RZ, RZ, -R3 ;  /* 0x000000ffff067224 */ /* 0x002fc800078e0a03 */
[----:B------:R-:W-:Y:S02]  /*0160*/  IMAD R9, R6, R7, RZ ;  /* 0x0000000706097224 */ /* 0x000fe400078e02ff */
[----:B------:R-:W-:Y:S02]  /*0170*/  IMAD.MOV.U32 R6, RZ, RZ, R8 ;  /* 0x000000ffff067224 */ /* 0x000fe400078e0008 */
[----:B------:R-:W-:-:S06]  /*0180*/  IMAD.HI.U32 R3, R3, R9, R2 ;  /* 0x0000000903037227 */ /* 0x000fcc00078e0002 */
[----:B------:R-:W-:-:S04]  /*0190*/  IMAD.HI.U32 R3, R3, R6, RZ ;  /* 0x0000000603037227 */ /* 0x000fc800078e00ff */
[----:B------:R-:W-:-:S05]  /*01a0*/  IMAD R0, R3, R0, R6 ;  /* 0x0000000003007224 */ /* 0x000fca00078e0206 */
[----:B------:R-:W-:-:S13]  /*01b0*/  ISETP.GT.U32.AND P1, PT, R7, R0, PT ;  /* 0x000000000700720c */ /* 0x000fda0003f24070 */
[----:B------:R-:W-:Y:S02]  /*01c0*/  @!P1 IMAD.IADD R0, R0, 0x1, -R7 ;  /* 0x0000000100009824 */ /* 0x000fe400078e0a07 */
[----:B------:R-:W-:Y:S01]  /*01d0*/  @!P1 VIADD R3, R3, 0x1 ;  /* 0x0000000103039836 */ /* 0x000fe20000000000 */
[----:B------:R-:W-:Y:S02]  /*01e0*/  ISETP.NE.AND P1, PT, R4, RZ, PT ;  /* 0x000000ff0400720c */ /* 0x000fe40003f25270 */
[----:B------:R-:W-:Y:S02]  /*01f0*/  ISETP.GE.U32.AND P0, PT, R0, R7, PT ;  /* 0x000000070000720c */ /* 0x000fe40003f06070 */
[----:B------:R-:W-:-:S04]  /*0200*/  LOP3.LUT R0, R5, R4, RZ, 0x3c, !PT ;  /* 0x0000000405007212 */ /* 0x000fc800078e3cff */
[----:B------:R-:W-:Y:S01]  /*0210*/  ISETP.GE.AND P2, PT, R0, RZ, PT ;  /* 0x000000ff0000720c */ /* 0x000fe20003f46270 */
[----:B------:R-:W-:-:S06]  /*0220*/  VIADD R0, R30, 0xf ;  /* 0x0000000f1e007836 */ /* 0x000fcc0000000000 */
[----:B------:R-:W-:-:S04]  /*0230*/  @P0 VIADD R3, R3, 0x1 ;  /* 0x0000000103030836 */ /* 0x000fc80000000000 */
[----:B------:R-:W-:Y:S01]  /*0240*/  IMAD.MOV.U32 R2, RZ, RZ, R3 ;  /* 0x000000ffff027224 */ /* 0x000fe200078e0003 */
[----:B------:R-:W-:-:S03]  /*0250*/  SHF.R.S32.HI R3, RZ, 0x1f, R0 ;  /* 0x0000001fff037819 */ /* 0x000fc60000011400 */
[----:B------:R-:W-:Y:S01]  /*0260*/  @!P2 IMAD.MOV R2, RZ, RZ, -R2 ;  /* 0x000000ffff02a224 */ /* 0x000fe200078e0a02 */
[----:B------:R-:W-:Y:S02]  /*0270*/  @!P1 LOP3.LUT R2, RZ, R4, RZ, 0x33, !PT ;  /* 0x00000004ff029212 */ /* 0x000fe400078e33ff */
[----:B------:R-:W-:-:S03]  /*0280*/  LEA.HI R3, R3, R0, RZ, 0x4 ;  /* 0x0000000003037211 */ /* 0x000fc600078f20ff */
[----:B------:R-:W-:Y:S02]  /*0290*/  IMAD.SHL.U32 R8, R2, 0x8, RZ ;  /* 0x0000000802087824 */ /* 0x000fe400078e00ff */
[----:B------:R-:W-:-:S03]  /*02a0*/  IMAD.MOV R2, RZ, RZ, -R2 ;  /* 0x000000ffff027224 */ /* 0x000fc600078e0a02 */
[----:B------:R-:W-:Y:S01]  /*02b0*/  LEA.HI.SX32 R3, R3, -R8, 0x1c ;  /* 0x8000000803037211 */ /* 0x000fe200078fe2ff */
[----:B------:R-:W-:-:S03]  /*02c0*/  IMAD R4, R4, R2, R5 ;  /* 0x0000000204047224 */ /* 0x000fc600078e0205 */
[----:B------:R-:W-:Y:S02]  /*02d0*/  VIMNMX R11, R3, 0x8, PT ;  /* 0x00000008030b7848 */ /* 0x000fe40003fe0100 */
[----:B------:R-:W-:Y:S02]  /*02e0*/  IABS R9, R4 ;  /* 0x0000000400097213 */ /* 0x000fe40000000000 */
[----:B------:R-:W-:-:S04]  /*02f0*/  IABS R7, R11 ;  /* 0x0000000b00077213 */ /* 0x000fc80000000000 */
[----:B------:R-:W0:Y:S08]  /*0300*/  I2F.RP R0, R7 ;  /* 0x0000000700007306 */ /* 0x000e300000209400 */
[----:B0-----:R-:W0:Y:S02]  /*0310*/  MUFU.RCP R0, R0 ;  /* 0x0000000000007308 */ /* 0x001e240000001000 */
[----:B0-----:R-:W-:-:S06]  /*0320*/  VIADD R3, R0, 0xffffffe ;  /* 0x0ffffffe00037836 */ /* 0x001fcc0000000000 */
[----:B------:R-:W0:Y:S02]  /*0330*/  F2I.FTZ.U32.TRUNC.NTZ R3, R3 ;  /* 0x0000000300037305 */ /* 0x000e24000021f000 */
[----:B0-----:R-:W-:-:S04]  /*0340*/  IMAD.MOV R6, RZ, RZ, -R3 ;  /* 0x000000ffff067224 */ /* 0x001fc800078e0a03 */
[----:B------:R-:W-:Y:S01]  /*0350*/  IMAD.MOV.U32 R2, RZ, RZ, R6 ;  /* 0x000000ffff027224 */ /* 0x000fe200078e0006 */
[----:B------:R-:W-:-:S03]  /*0360*/  IABS R6, R11 ;  /* 0x0000000b00067213 */ /* 0x000fc60000000000 */
[----:B------:R-:W-:Y:S02]  /*0370*/  IMAD R5, R2, R7, RZ ;  /* 0x0000000702057224 */ /* 0x000fe400078e02ff */
[----:B------:R-:W-:Y:S02]  /*0380*/  IMAD.MOV.U32 R2, RZ, RZ, RZ ;  /* 0x000000ffff027224 */ /* 0x000fe400078e00ff */
[----:B------:R-:W-:Y:S02]  /*0390*/  IMAD.MOV R0, RZ, RZ, -R6 ;  /* 0x000000ffff007224 */ /* 0x000fe400078e0a06 */
        /* <DEDUP_REMOVED lines=8> */
[----:B------:R-:W0:Y:S01]  /*0420*/  LDC R7, c[0x0][0x230] ;  /* 0x00008c00ff077b82 */ /* 0x000e220000000800 */
[----:B------:R-:W-:-:S04]  /*0430*/  LOP3.LUT R0, R4, R11, RZ, 0x3c, !PT ;  /* 0x0000000b04007212 */ /* 0x000fc800078e3cff */
[----:B------:R-:W-:Y:S02]  /*0440*/  ISETP.GE.AND P2, PT, R0, RZ, PT ;  /* 0x000000ff0000720c */ /* 0x000fe40003f46270 */
[----:B------:R-:W1:Y:S04]  /*0450*/  S2R R0, SR_TID.X ;  /* 0x0000000000007919 */ /* 0x000e680000002100 */
[----:B------:R-:W-:-:S04]  /*0460*/  @P0 VIADD R2, R2, 0x1 ;  /* 0x0000000102020836 */ /* 0x000fc80000000000 */
[----:B------:R-:W-:-:S04]  /*0470*/  IMAD.MOV.U32 R6, RZ, RZ, R2 ;  /* 0x000000ffff067224 */ /* 0x000fc800078e0002 */
[----:B------:R-:W-:Y:S01]  /*0480*/  @!P2 IMAD.MOV R6, RZ, RZ, -R6 ;  /* 0x000000ffff06a224 */ /* 0x000fe200078e0a06 */
[----:B------:R-:W-:Y:S01]  /*0490*/  @!P1 LOP3.LUT R6, RZ, R11, RZ, 0x33, !PT ;  /* 0x0000000bff069212 */ /* 0x000fe200078e33ff */
[----:B0-----:R-:W-:-:S04]  /*04a0*/  VIADD R7, R7, 0x7f ;  /* 0x0000007f07077836 */ /* 0x001fc80000000000 */
[----:B------:R-:W-:Y:S02]  /*04b0*/  IMAD.MOV R2, RZ, RZ, -R6 ;  /* 0x000000ffff027224 */ /* 0x000fe400078e0a06 */
[----:B------:R-:W-:Y:S01]  /*04c0*/  IMAD.SHL.U32 R6, R6, 0x10, RZ ;  /* 0x0000001006067824 */ /* 0x000fe200078e00ff */
[----:B------:R-:W-:Y:S01]  /*04d0*/  ISETP.GT.AND P0, PT, R7, 0x7f, PT ;  /* 0x0000007f0700780c */ /* 0x000fe20003f04270 */
[----:B------:R-:W-:-:S04]  /*04e0*/  IMAD R2, R11, R2, R4 ;  /* 0x000000020b027224 */ /* 0x000fc800078e0204 */
[----:B------:R-:W-:Y:S01]  /*04f0*/  IMAD.IADD R2, R8, 0x1, R2 ;  /* 0x0000000108027824 */ /* 0x000fe200078e0202 */
[----:B-1----:R-:W-:Y:S02]  /*0500*/  LOP3.LUT R3, R0, 0xf, RZ, 0xc0, !PT ;  /* 0x0000000f00037812 */ /* 0x002fe400078ec0ff */
[----:B------:R-:W-:-:S05]  /*0510*/  SHF.R.U32.HI R4, RZ, 0x4, R0 ;  /* 0x00000004ff047819 */ /* 0x000fca0000011600 */
[----:B------:R-:W-:Y:S01]  /*0520*/  @!P0 IMAD.SHL.U32 R5, R0, 0x40, RZ ;  /* 0x0000004000058824 */ /* 0x000fe200078e00ff */
[----:B------:R-:W-:Y:S01]  /*0530*/  @!P0 PRMT R80, RZ, 0x7610, R80 ;  /* 0x00007610ff508816 */ /* 0x000fe20000000050 */
[----:B------:R-:W-:Y:S01]  /*0540*/  IMAD R2, R2, 0x10, R3 ;  /* 0x0000001002027824 */ /* 0x000fe200078e0203 */
[----:B------:R-:W-:Y:S02]  /*0550*/  @!P0 PRMT R82, RZ, 0x7610, R82 ;  /* 0x00007610ff528816 */ /* 0x000fe40000000052 */
[----:B------:R-:W-:Y:S01]  /*0560*/  SGXT.U32 R3, R4, 0x2 ;  /* 0x000000020403781a */ /* 0x000fe20000000000 */
[----:B------:R-:W-:Y:S01]  /*0570*/  @!P0 IMAD.SHL.U32 R4, R0, 0x2, RZ ;  /* 0x0000000200048824 */ /* 0x000fe200078e00ff */
[----:B------:R-:W-:Y:S02]  /*0580*/  @!P0 PRMT R80, R80, 0x5410, RZ ;  /* 0x0000541050508816 */ /* 0x000fe400000000ff */
[----:B------:R-:W-:Y:S01]  /*0590*/  @!P0 PRMT R82, R82, 0x5410, RZ ;  /* 0x0000541052528816 */ /* 0x000fe200000000ff */
[----:B------:R-:W-:Y:S06]  /*05a0*/  @!P0 BRA `(.L_x_0) ;  /* 0x0000002c00c08947 */ /* 0x000fec0003800000 */
[----:B------:R-:W-:Y:S01]  /*05b0*/  IABS R20, R30 ;  /* 0x0000001e00147213 */ /* 0x000fe20000000000 */
[C---:B------:R-:W-:Y:S01]  /*05c0*/  VIADD R29, R6.reuse, 0xb ;  /* 0x0000000b061d7836 */ /* 0x040fe20000000000 */
[----:B------:R-:W-:Y:S01]  /*05d0*/  IABS R33, R31 ;  /* 0x0000001f00217213 */ /* 0x000fe20000000000 */
[C---:B------:R-:W-:Y:S01]  /*05e0*/  VIADD R32, R6.reuse, 0xa ;  /* 0x0000000a06207836 */ /* 0x040fe20000000000 */
[----:B------:R-:W0:Y:S01]  /*05f0*/  I2F.RP R11, R20 ;  /* 0x00000014000b7306 */ /* 0x000e220000209400 */
[----:B------:R-:W-:Y:S01]  /*0600*/  IABS R15, R2 ;  /* 0x00000002000f7213 */ /* 0x000fe20000000000 */
[C---:B------:R-:W-:Y:S01]  /*0610*/  VIADD R35, R6.reuse, 0x8 ;  /* 0x0000000806237836 */ /* 0x040fe20000000000 */
[----:B------:R-:W-:Y:S01]  /*0620*/  IABS R17, R29 ;  /* 0x0000001d00117213 */ /* 0x000fe20000000000 */
[----:B------:R-:W-:Y:S01]  /*0630*/  VIADD R34, R6, 0x9 ;  /* 0x0000000906227836 */ /* 0x000fe20000000000 */
[----:B------:R-:W-:Y:S01]  /*0640*/  ISETP.NE.AND P3, PT, R30, RZ, PT ;  /* 0x000000ff1e00720c */ /* 0x000fe20003f65270 */
[C---:B------:R-:W-:Y:S01]  /*0650*/  VIADD R37, R6.reuse, 0x6 ;  /* 0x0000000606257836 */ /* 0x040fe20000000000 */
[----:B------:R-:W-:Y:S01]  /*0660*/  IABS R21, R35 ;  /* 0x0000002300157213 */ /* 0x000fe20000000000 */
[----:B------:R-:W1:Y:S01]  /*0670*/  I2F.RP R10, R33 ;  /* 0x00000021000a7306 */ /* 0x000e620000209400 */
[----:B------:R-:W-:Y:S01]  /*0680*/  IABS R19, R34 ;  /* 0x0000002200137213 */ /* 0x000fe20000000000 */
[C---:B------:R-:W-:Y:S01]  /*0690*/  VIADD R36, R6.reuse, 0x7 ;  /* 0x0000000706247836 */ /* 0x040fe20000000000 */
[----:B------:R-:W-:Y:S01]  /*06a0*/  IABS R25, R37 ;  /* 0x0000002500197213 */ /* 0x000fe20000000000 */
[C---:B------:R-:W-:Y:S01]  /*06b0*/  VIADD R38, R6.reuse, 0x5 ;  /* 0x0000000506267836 */ /* 0x040fe20000000000 */
[----:B------:R-:W-:Y:S01]  /*06c0*/  IABS R27, R6 ;  /* 0x00000006001b7213 */ /* 0x000fe20000000000 */
[C---:B------:R-:W-:Y:S01]  /*06d0*/  VIADD R39, R6.reuse, 0x4 ;  /* 0x0000000406277836 */ /* 0x040fe20000000000 */
[----:B------:R-:W-:Y:S01]  /*06e0*/  IABS R23, R36 ;  /* 0x0000002400177213 */ /* 0x000fe20000000000 */
[----:B0-----:R-:W0:Y:S01]  /*06f0*/  MUFU.RCP R11, R11 ;  /* 0x0000000b000b7308 */ /* 0x001e220000001000 */
[C---:B------:R-:W-:Y:S01]  /*0700*/  VIADD R41, R6.reuse, 0x2 ;  /* 0x0000000206297836 */ /* 0x040fe20000000000 */
[----:B------:R-:W2:Y:S01]  /*0710*/  LDC R189, c[0x0][0x238] ;  /* 0x00008e00ffbd7b82 */ /* 0x000ea20000000800 */
[C---:B------:R-:W-:Y:S01]  /*0720*/  VIADD R42, R6.reuse, 0x1 ;  /* 0x00000001062a7836 */ /* 0x040fe20000000000 */
[----:B------:R-:W-:Y:S01]  /*0730*/  ULDC UR7, c[0x0][0x23c] ;  /* 0x00008f0000077ab9 */ /* 0x000fe20000000800 */
[----:B------:R-:W-:Y:S01]  /*0740*/  VIADD R40, R6, 0x3 ;  /* 0x0000000306287836 */ /* 0x000fe20000000000 */
[----:B------:R-:W-:Y:S01]  /*0750*/  ULDC UR5, c[0x0][0x234] ;  /* 0x00008d0000057ab9 */ /* 0x000fe20000000800 */
[----:B------:R-:W-:Y:S01]  /*0760*/  ULDC UR4, c[0x0][0x240] ;  /* 0x0000900000047ab9 */ /* 0x000fe20000000800 */
[----:B-1----:R-:W1:Y:S01]  /*0770*/  MUFU.RCP R10, R10 ;  /* 0x0000000a000a7308 */ /* 0x002e620000001000 */
[----:B------:R-:W-:Y:S01]  /*0780*/  ULDC.64 UR8, c[0x0][0x210] ;  /* 0x0000840000087ab9 */ /* 0x000fe20000000a00 */
[----:B------:R-:W-:-:S02]  /*0790*/  LOP3.LUT R46, R3, 0xc, RZ, 0xfc, !PT ;  /* 0x0000000c032e7812 */ /* 0x000fc400078efcff */
[----:B------:R-:W-:Y:S02]  /*07a0*/  CS2R R80, SRZ ;  /* 0x0000000000507805 */ /* 0x000fe4000001ff00 */
[C---:B------:R-:W-:Y:S02]  /*07b0*/  LOP3.LUT R47, R3.reuse, 0x8, RZ, 0xfc, !PT ;  /* 0x00000008032f7812 */ /* 0x040fe400078efcff */
[----:B------:R-:W-:Y:S02]  /*07c0*/  CS2R R82, SRZ ;  /* 0x0000000000527805 */ /* 0x000fe4000001ff00 */
[----:B------:R-:W-:Y:S01]  /*07d0*/  LOP3.LUT R48, R3, 0x4, RZ, 0xfc, !PT ;  /* 0x0000000403307812 */ /* 0x000fe200078efcff */
[----:B0-----:R-:W-:-:S04]  /*07e0*/  VIADD R8, R11, 0xffffffe ;  /* 0x0ffffffe0b087836 */ /* 0x001fc80000000000 */
[----:B------:R0:W3:Y:S01]  /*07f0*/  F2I.FTZ.U32.TRUNC.NTZ R9, R8 ;  /* 0x0000000800097305 */ /* 0x0000e2000021f000 */
[----:B-1----:R-:W-:Y:S02]  /*0800*/  VIADD R4, R10, 0xffffffe ;  /* 0x0ffffffe0a047836 */ /* 0x002fe40000000000 */
[----:B------:R-:W-:-:S05]  /*0810*/  VIADD R10, R6, 0xc ;  /* 0x0000000c060a7836 */ /* 0x000fca0000000000 */
[----:B------:R1:W4:Y:S01]  /*0820*/  F2I.FTZ.U32.TRUNC.NTZ R5, R4 ;  /* 0x0000000400057305 */ /* 0x000322000021f000 */
[----:B0-----:R-:W-:Y:S01]  /*0830*/  IMAD.MOV.U32 R8, RZ, RZ, RZ ;  /* 0x000000ffff087224 */ /* 0x001fe200078e00ff */
[----:B------:R-:W-:Y:S01]  /*0840*/  IABS R16, R10 ;  /* 0x0000000a00107213 */ /* 0x000fe20000000000 */
[-C--:B--2---:R-:W-:Y:S01]  /*0850*/  IMAD R46, R46, R189.reuse, RZ ;  /* 0x000000bd2e2e7224 */ /* 0x084fe200078e02ff */
[----:B------:R-:W-:Y:S01]  /*0860*/  ISETP.GE.AND P4, PT, R10, RZ, PT ;  /* 0x000000ff0a00720c */ /* 0x000fe20003f86270 */
[----:B------:R-:W-:Y:S02]  /*0870*/  IMAD R47, R47, R189, RZ ;  /* 0x000000bd2f2f7224 */ /* 0x000fe400078e02ff */
[----:B---3--:R-:W-:Y:S02]  /*0880*/  IMAD.MOV R13, RZ, RZ, -R9 ;  /* 0x000000ffff0d7224 */ /* 0x008fe400078e0a09 */
[----:B-1----:R-:W-:Y:S02]  /*0890*/  IMAD.MOV.U32 R4, RZ, RZ, RZ ;  /* 0x000000ffff047224 */ /* 0x002fe400078e00ff */
[----:B------:R-:W-:-:S02]  /*08a0*/  IMAD R13, R13, R20, RZ ;  /* 0x000000140d0d7224 */ /* 0x000fc400078e02ff */
[----:B------:R-:W-:Y:S02]  /*08b0*/  IMAD R48, R48, R189, RZ ;  /* 0x000000bd30307224 */ /* 0x000fe400078e02ff */
[----:B------:R-:W-:-:S04]  /*08c0*/  IMAD.HI.U32 R9, R9, R13, R8 ;  /* 0x0000000d09097227 */ /* 0x000fc800078e0008 */
[----:B----4-:R-:W-:Y:S02]  /*08d0*/  IMAD.MOV R8, RZ, RZ, -R5 ;  /* 0x000000ffff087224 */ /* 0x010fe400078e0a05 */
[----:B------:R-:W-:-:S04]  /*08e0*/  IMAD.HI.U32 R9, R9, R15, RZ ;  /* 0x0000000f09097227 */ /* 0x000fc800078e00ff */
[----:B------:R-:W-:Y:S02]  /*08f0*/  IMAD.MOV R9, RZ, RZ, -R9 ;  /* 0x000000ffff097224 */ /* 0x000fe400078e0a09 */
[----:B------:R-:W-:Y:S02]  /*0900*/  IMAD R11, R8, R33, RZ ;  /* 0x00000021080b7224 */ /* 0x000fe400078e02ff */
[----:B------:R-:W-:Y:S02]  /*0910*/  IMAD R15, R20, R9, R15 ;  /* 0x00000009140f7224 */ /* 0x000fe400078e020f */
[----:B------:R-:W-:Y:S02]  /*0920*/  VIADD R8, R6, 0xf ;  /* 0x0000000f06087836 */ /* 0x000fe40000000000 */
[----:B------:R-:W-:Y:S01]  /*0930*/  IMAD.HI.U32 R4, R5, R11, R4 ;  /* 0x0000000b05047227 */ /* 0x000fe200078e0004 */
[----:B------:R-:W-:Y:S02]  /*0940*/  ISETP.GT.U32.AND P2, PT, R20, R15, PT ;  /* 0x0000000f1400720c */ /* 0x000fe40003f44070 */
[----:B------:R-:W-:Y:S01]  /*0950*/  IABS R12, R8 ;  /* 0x00000008000c7213 */ /* 0x000fe20000000000 */
[----:B------:R-:W-:Y:S01]  /*0960*/  VIADD R5, R6, 0xe ;  /* 0x0000000e06057836 */ /* 0x000fe20000000000 */
[----:B------:R-:W-:Y:S01]  /*0970*/  ISETP.GE.AND P0, PT, R8, RZ, PT ;  /* 0x000000ff0800720c */ /* 0x000fe20003f06270 */
[----:B------:R-:W-:-:S02]  /*0980*/  VIADD R9, R6, 0xd ;  /* 0x0000000d06097836 */ /* 0x000fc40000000000 */
[C---:B------:R-:W-:Y:S01]  /*0990*/  IMAD.HI.U32 R11, R4.reuse, R17, RZ ;  /* 0x00000011040b7227 */ /* 0x040fe200078e00ff */
[----:B------:R-:W-:Y:S02]  /*09a0*/  IABS R13, R5 ;  /* 0x00000005000d7213 */ /* 0x000fe40000000000 */
[----:B------:R-:W-:Y:S01]  /*09b0*/  ISETP.GE.AND P1, PT, R5, RZ, PT ;  /* 0x000000ff0500720c */ /* 0x000fe20003f26270 */
[C---:B------:R-:W-:Y:S01]  /*09c0*/  IMAD.HI.U32 R5, R4.reuse, R12, RZ ;  /* 0x0000000c04057227 */ /* 0x040fe200078e00ff */
[----:B------:R-:W-:Y:S02]  /*09d0*/  IABS R14, R9 ;  /* 0x00000009000e7213 */ /* 0x000fe40000000000 */
[----:B------:R-:W-:Y:S01]  /*09e0*/  ISETP.GE.AND P5, PT, R9, RZ, PT ;  /* 0x000000ff0900720c */ /* 0x000fe20003fa6270 */
[----:B------:R-:W-:Y:S02]  /*09f0*/  @!P2 IMAD.IADD R15, R15, 0x1, -R20 ;  /* 0x000000010f0fa824 */ /* 0x000fe400078e0a14 */
[----:B------:R-:W-:-:S03]  /*0a00*/  IMAD.HI.U32 R8, R4, R13, RZ ;  /* 0x0000000d04087227 */ /* 0x000fc600078e00ff */
[----:B------:R-:W-:Y:S01]  /*0a10*/  ISETP.GT.U32.AND P2, PT, R20, R15, PT ;  /* 0x0000000f1400720c */ /* 0x000fe20003f44070 */
[----:B------:R-:W-:Y:S02]  /*0a20*/  IMAD.MOV R5, RZ, RZ, -R5 ;  /* 0x000000ffff057224 */ /* 0x000fe400078e0a05 */
[----:B------:R-:W-:Y:S02]  /*0a30*/  IMAD.MOV R8, RZ, RZ, -R8 ;  /* 0x000000ffff087224 */ /* 0x000fe400078e0a08 */
[C---:B------:R-:W-:Y:S02]  /*0a40*/  IMAD R5, R33.reuse, R5, R12 ;  /* 0x0000000521057224 */ /* 0x040fe400078e020c */
[C---:B------:R-:W-:Y:S02]  /*0a50*/  IMAD R8, R33.reuse, R8, R13 ;  /* 0x0000000821087224 */ /* 0x040fe400078e020d */
[----:B------:R-:W-:Y:S01]  /*0a60*/  IMAD.HI.U32 R9, R4, R14, RZ ;  /* 0x0000000e04097227 */ /* 0x000fe200078e00ff */
[----:B------:R-:W-:-:S03]  /*0a70*/  ISETP.GT.U32.AND P6, PT, R33, R5, PT ;  /* 0x000000052100720c */ /* 0x000fc60003fc4070 */
[----:B------:R-:W-:Y:S01]  /*0a80*/  @!P2 IMAD.IADD R15, R15, 0x1, -R20 ;  /* 0x000000010f0fa824 */ /* 0x000fe200078e0a14 */
[----:B------:R-:W-:Y:S01]  /*0a90*/  ISETP.GE.AND P2, PT, R2, RZ, PT ;  /* 0x000000ff0200720c */ /* 0x000fe20003f46270 */
[----:B------:R-:W-:Y:S02]  /*0aa0*/  IMAD.MOV R9, RZ, RZ, -R9 ;  /* 0x000000ffff097224 */ /* 0x000fe400078e0a09 */
[----:B------:R-:W-:Y:S02]  /*0ab0*/  IMAD.MOV.U32 R28, RZ, RZ, R15 ;  /* 0x000000ffff1c7224 */ /* 0x000fe400078e000f */
[----:B------:R-:W-:Y:S02]  /*0ac0*/  IMAD.MOV R18, RZ, RZ, -R11 ;  /* 0x000000ffff127224 */ /* 0x000fe400078e0a0b */
[----:B------:R-:W-:-:S04]  /*0ad0*/  IMAD.HI.U32 R10, R4, R16, RZ ;  /* 0x00000010040a7227 */ /* 0x000fc800078e00ff */
[----:B------:R-:W-:Y:S02]  /*0ae0*/  @!P6 IMAD.IADD R5, R5, 0x1, -R33 ;  /* 0x000000010505e824 */ /* 0x000fe400078e0a21 */
[----:B------:R-:W-:Y:S01]  /*0af0*/  @!P2 IMAD.MOV R28, RZ, RZ, -R28 ;  /* 0x000000ffff1ca224 */ /* 0x000fe200078e0a1c */
[C---:B------:R-:W-:Y:S01]  /*0b00*/  ISETP.GT.U32.AND P2, PT, R33.reuse, R8, PT ;  /* 0x000000082100720c */ /* 0x040fe20003f44070 */
[C---:B------:R-:W-:Y:S01]  /*0b10*/  IMAD R9, R33.reuse, R9, R14 ;  /* 0x0000000921097224 */ /* 0x040fe200078e020e */
[C---:B------:R-:W-:Y:S01]  /*0b20*/  ISETP.GT.U32.AND P6, PT, R33.reuse, R5, PT ;  /* 0x000000052100720c */ /* 0x040fe20003fc4070 */
[C---:B------:R-:W-:Y:S01]  /*0b30*/  IMAD R12, R33.reuse, R18, R17 ;  /* 0x00000012210c7224 */ /* 0x040fe200078e0211 */
[----:B------:R-:W-:Y:S01]  /*0b40*/  IABS R17, R32 ;  /* 0x0000002000117213 */ /* 0x000fe20000000000 */
[----:B------:R-:W-:Y:S01]  /*0b50*/  IMAD.MOV R10, RZ, RZ, -R10 ;  /* 0x000000ffff0a7224 */ /* 0x000fe200078e0a0a */
[----:B------:R-:W-:Y:S01]  /*0b60*/  @!P3 LOP3.LUT R28, RZ, R30, RZ, 0x33, !PT ;  /* 0x0000001eff1cb212 */ /* 0x000fe200078e33ff */
[----:B------:R-:W-:Y:S01]  /*0b70*/  IMAD.HI.U32 R14, R4, R21, RZ ;  /* 0x00000015040e7227 */ /* 0x000fe200078e00ff */
[----:B------:R-:W-:-:S03]  /*0b80*/  ISETP.GT.U32.AND P3, PT, R33, R9, PT ;  /* 0x000000092100720c */ /* 0x000fc60003f64070 */
[----:B------:R-:W-:Y:S02]  /*0b90*/  IMAD R10, R33, R10, R16 ;  /* 0x0000000a210a7224 */ /* 0x000fe400078e0210 */
[----:B------:R-:W-:Y:S02]  /*0ba0*/  @!P2 IMAD.IADD R8, R8, 0x1, -R33 ;  /* 0x000000010808a824 */ /* 0x000fe400078e0a21 */
[----:B------:R-:W-:-:S03]  /*0bb0*/  IMAD.HI.U32 R11, R4, R17, RZ ;  /* 0x00000011040b7227 */ /* 0x000fc600078e00ff */
[----:B------:R-:W-:Y:S01]  /*0bc0*/  ISETP.GT.U32.AND P2, PT, R33, R8, PT ;  /* 0x000000082100720c */ /* 0x000fe20003f44070 */
[----:B------:R-:W-:Y:S02]  /*0bd0*/  IMAD.MOV R18, RZ, RZ, -R11 ;  /* 0x000000ffff127224 */ /* 0x000fe400078e0a0b */
[----:B------:R-:W-:Y:S01]  /*0be0*/  @!P6 IMAD.IADD R5, R5, 0x1, -R33 ;  /* 0x000000010505e824 */ /* 0x000fe200078e0a21 */
[----:B------:R-:W-:Y:S01]  /*0bf0*/  ISETP.GT.U32.AND P6, PT, R33, R10, PT ;  /* 0x0000000a2100720c */ /* 0x000fe20003fc4070 */
[----:B------:R-:W-:-:S04]  /*0c00*/  IMAD.HI.U32 R13, R4, R19, RZ ;  /* 0x00000013040d7227 */ /* 0x000fc800078e00ff */
[----:B------:R-:W-:Y:S02]  /*0c10*/  IMAD.MOV R22, RZ, RZ, -R14 ;  /* 0x000000ffff167224 */ /* 0x000fe400078e0a0e */
[C---:B------:R-:W-:Y:S01]  /*0c20*/  IMAD R14, R33.reuse, R18, R17 ;  /* 0x00000012210e7224 */ /* 0x040fe200078e0211 */
[----:B------:R-:W-:Y:S01]  /*0c30*/  IABS R17, R40 ;  /* 0x0000002800117213 */ /* 0x000fe20000000000 */
[----:B------:R-:W-:Y:S01]  /*0c40*/  @!P2 IMAD.IADD R8, R8, 0x1, -R33 ;  /* 0x000000010808a824 */ /* 0x000fe200078e0a21 */
[----:B------:R-:W-:Y:S01]  /*0c50*/  ISETP.GT.U32.AND P2, PT, R33, R12, PT ;  /* 0x0000000c2100720c */ /* 0x000fe20003f44070 */
[----:B------:R-:W-:-:S04]  /*0c60*/  IMAD.HI.U32 R16, R4, R25, RZ ;  /* 0x0000001904107227 */ /* 0x000fc800078e00ff */
[----:B------:R-:W-:Y:S02]  /*0c70*/  IMAD.MOV R20, RZ, RZ, -R13 ;  /* 0x000000ffff147224 */ /* 0x000fe400078e0a0d */
[----:B------:R-:W-:Y:S01]  /*0c80*/  @!P3 IMAD.IADD R9, R9, 0x1, -R33 ;  /* 0x000000010909b824 */ /* 0x000fe200078e0a21 */
[C---:B------:R-:W-:Y:S01]  /*0c90*/  ISETP.GT.U32.AND P3, PT, R33.reuse, R14, PT ;  /* 0x0000000e2100720c */ /* 0x040fe20003f64070 */
[----:B------:R-:W-:Y:S02]  /*0ca0*/  IMAD.MOV R26, RZ, RZ, -R16 ;  /* 0x000000ffff1a7224 */ /* 0x000fe400078e0a10 */
[----:B------:R-:W-:Y:S01]  /*0cb0*/  IMAD R16, R33, R20, R19 ;  /* 0x0000001421107224 */ /* 0x000fe200078e0213 */
[----:B------:R-:W-:Y:S01]  /*0cc0*/  IABS R19, R42 ;  /* 0x0000002a00137213 */ /* 0x000fe20000000000 */
[----:B------:R-:W-:-:S04]  /*0cd0*/  IMAD.HI.U32 R15, R4, R23, RZ ;  /* 0x00000017040f7227 */ /* 0x000fc800078e00ff */
[C---:B------:R-:W-:Y:S01]  /*0ce0*/  IMAD R18, R33.reuse, R22, R21 ;  /* 0x0000001621127224 */ /* 0x040fe200078e0215 */
[----:B------:R-:W-:Y:S01]  /*0cf0*/  IABS R22, R38 ;  /* 0x0000002600167213 */ /* 0x000fe20000000000 */
[----:B------:R-:W-:Y:S01]  /*0d00*/  @!P6 IMAD.IADD R10, R10, 0x1, -R33 ;  /* 0x000000010a0ae824 */ /* 0x000fe200078e0a21 */
[C---:B------:R-:W-:Y:S01]  /*0d10*/  ISETP.GT.U32.AND P6, PT, R33.reuse, R16, PT ;  /* 0x000000102100720c */ /* 0x040fe20003fc4070 */
[----:B------:R-:W-:Y:S02]  /*0d20*/  IMAD.MOV R24, RZ, RZ, -R15 ;  /* 0x000000ffff187224 */ /* 0x000fe400078e0a0f */
[----:B------:R-:W-:Y:S01]  /*0d30*/  @!P2 IMAD.IADD R12, R12, 0x1, -R33 ;  /* 0x000000010c0ca824 */ /* 0x000fe200078e0a21 */
[C---:B------:R-:W-:Y:S01]  /*0d40*/  ISETP.GT.U32.AND P2, PT, R33.reuse, R18, PT ;  /* 0x000000122100720c */ /* 0x040fe20003f44070 */
[----:B------:R-:W-:Y:S01]  /*0d50*/  IMAD R20, R33, R24, R23 ;  /* 0x0000001821147224 */ /* 0x000fe200078e0217 */
[----:B------:R-:W-:Y:S01]  /*0d60*/  IABS R23, R39 ;  /* 0x0000002700177213 */ /* 0x000fe20000000000 */
[----:B------:R-:W-:-:S04]  /*0d70*/  IMAD.HI.U32 R11, R4, R22, RZ ;  /* 0x00000016040b7227 */ /* 0x000fc800078e00ff */
[----:B------:R-:W-:Y:S01]  /*0d80*/  @!P3 IMAD.IADD R14, R14, 0x1, -R33 ;  /* 0x000000010e0eb824 */ /* 0x000fe200078e0a21 */
[C---:B------:R-:W-:Y:S01]  /*0d90*/  ISETP.GT.U32.AND P3, PT, R33.reuse, R9, PT ;  /* 0x000000092100720c */ /* 0x040fe20003f64070 */
[----:B------:R-:W-:Y:S01]  /*0da0*/  IMAD R21, R33, R26, R25 ;  /* 0x0000001a21157224 */ /* 0x000fe200078e0219 */
[----:B------:R-:W-:Y:S01]  /*0db0*/  IABS R25, R41 ;  /* 0x0000002900197213 */ /* 0x000fe20000000000 */
[----:B------:R-:W-:-:S04]  /*0dc0*/  IMAD.HI.U32 R13, R4, R23, RZ ;  /* 0x00000017040d7227 */ /* 0x000fc800078e00ff */
[----:B------:R-:W-:Y:S02]  /*0dd0*/  IMAD.MOV R11, RZ, RZ, -R11 ;  /* 0x000000ffff0b7224 */ /* 0x000fe400078e0a0b */
[----:B------:R-:W-:Y:S01]  /*0de0*/  @!P6 IMAD.IADD R16, R16, 0x1, -R33 ;  /* 0x000000011010e824 */ /* 0x000fe200078e0a21 */
[C---:B------:R-:W-:Y:S01]  /*0df0*/  ISETP.GT.U32.AND P6, PT, R33.reuse, R20, PT ;  /* 0x000000142100720c */ /* 0x040fe20003fc4070 */
[----:B------:R-:W-:Y:S02]  /*0e00*/  IMAD.MOV R24, RZ, RZ, -R13 ;  /* 0x000000ffff187224 */ /* 0x000fe400078e0a0d */
[C---:B------:R-:W-:Y:S02]  /*0e10*/  IMAD R22, R33.reuse, R11, R22 ;  /* 0x0000000b21167224 */ /* 0x040fe400078e0216 */
[----:B------:R-:W-:Y:S01]  /*0e20*/  @!P2 IMAD.IADD R18, R18, 0x1, -R33 ;  /* 0x000000011212a824 */ /* 0x000fe200078e0a21 */
[----:B------:R-:W-:Y:S01]  /*0e30*/  ISETP.GT.U32.AND P2, PT, R33, R12, PT ;  /* 0x0000000c2100720c */ /* 0x000fe20003f44070 */
[----:B------:R-:W-:-:S04]  /*0e40*/  IMAD.HI.U32 R11, R4, R25, RZ ;  /* 0x00000019040b7227 */ /* 0x000fc800078e00ff */
[----:B------:R-:W-:-:S04]  /*0e50*/  IMAD.HI.U32 R13, R4, R19, RZ ;  /* 0x00000013040d7227 */ /* 0x000fc800078e00ff */
[----:B------:R-:W-:Y:S02]  /*0e60*/  IMAD.MOV R26, RZ, RZ, -R11 ;  /* 0x000000ffff1a7224 */ /* 0x000fe400078e0a0b */
[----:B------:R-:W-:Y:S02]  /*0e70*/  IMAD.MOV R30, RZ, RZ, -R13 ;  /* 0x000000ffff1e7224 */ /* 0x000fe400078e0a0d */
[----:B------:R-:W-:Y:S02]  /*0e80*/  IMAD.MOV.U32 R11, RZ, RZ, R5 ;  /* 0x000000ffff0b7224 */ /* 0x000fe400078e0005 */
[----:B------:R-:W-:Y:S01]  /*0e90*/  @!P3 IMAD.IADD R9, R9, 0x1, -R33 ;  /* 0x000000010909b824 */ /* 0x000fe200078e0a21 */
[C---:B------:R-:W-:Y:S01]  /*0ea0*/  ISETP.GT.U32.AND P3, PT, R33.reuse, R10, PT ;  /* 0x0000000a2100720c */ /* 0x040fe20003f64070 */
[----:B------:R-:W-:Y:S02]  /*0eb0*/  IMAD.MOV.U32 R13, RZ, RZ, R8 ;  /* 0x000000ffff0d7224 */ /* 0x000fe400078e0008 */
[----:B------:R-:W-:Y:S01]  /*0ec0*/  @!P0 IMAD.MOV R11, RZ, RZ, -R11 ;  /* 0x000000ffff0b8224 */ /* 0x000fe200078e0a0b */
[C---:B------:R-:W-:Y:S01]  /*0ed0*/  ISETP.GT.U32.AND P0, PT, R33.reuse, R14, PT ;  /* 0x0000000e2100720c */ /* 0x040fe20003f04070 */
[----:B------:R-:W-:Y:S01]  /*0ee0*/  @!P1 IMAD.MOV R13, RZ, RZ, -R13 ;  /* 0x000000ffff0d9224 */ /* 0x000fe200078e0a0d */
[----:B------:R-:W-:Y:S01]  /*0ef0*/  ISETP.GT.U32.AND P1, PT, R33, R16, PT ;  /* 0x000000102100720c */ /* 0x000fe20003f24070 */
[----:B------:R-:W-:-:S04]  /*0f00*/  IMAD.HI.U32 R15, R4, R17, RZ ;  /* 0x00000011040f7227 */ /* 0x000fc800078e00ff */
[--C-:B------:R-:W-:Y:S01]  /*0f10*/  @!P6 IMAD.IADD R20, R20, 0x1, -R33.reuse ;  /* 0x000000011414e824 */ /* 0x100fe200078e0a21 */
[C---:B------:R-:W-:Y:S01]  /*0f20*/  ISETP.GT.U32.AND P6, PT, R33.reuse, R18, PT ;  /* 0x000000122100720c */ /* 0x040fe20003fc4070 */
[----:B------:R-:W-:Y:S01]  /*0f30*/  @!P2 IMAD.IADD R12, R12, 0x1, -R33 ;  /* 0x000000010c0ca824 */ /* 0x000fe200078e0a21 */
[C---:B------:R-:W-:Y:S01]  /*0f40*/  ISETP.GT.U32.AND P2, PT, R33.reuse, R22, PT ;  /* 0x000000162100720c */ /* 0x040fe20003f44070 */
[C---:B------:R-:W-:Y:S02]  /*0f50*/  IMAD R23, R33.reuse, R24, R23 ;  /* 0x0000001821177224 */ /* 0x040fe400078e0217 */
[----:B------:R-:W-:Y:S02]  /*0f60*/  IMAD.MOV R24, RZ, RZ, -R15 ;  /* 0x000000ffff187224 */ /* 0x000fe400078e0a0f */
[----:B------:R-:W-:Y:S01]  /*0f70*/  @!P3 IMAD.IADD R10, R10, 0x1, -R33 ;  /* 0x000000010a0ab824 */ /* 0x000fe200078e0a21 */
[C---:B------:R-:W-:Y:S01]  /*0f80*/  ISETP.GT.U32.AND P3, PT, R33.reuse, R21, PT ;  /* 0x000000152100720c */ /* 0x040fe20003f64070 */
[----:B------:R-:W-:-:S02]  /*0f90*/  IMAD R24, R33, R24, R17 ;  /* 0x0000001821187224 */ /* 0x000fc400078e0211 */
[----:B------:R-:W-:Y:S01]  /*0fa0*/  IMAD.MOV.U32 R15, RZ, RZ, R9 ;  /* 0x000000ffff0f7224 */ /* 0x000fe200078e0009 */
[----:B------:R-:W-:Y:S01]  /*0fb0*/  SHF.R.S32.HI R9, RZ, 0x2, R0 ;  /* 0x00000002ff097819 */ /* 0x000fe20000011400 */
[C---:B------:R-:W-:Y:S02]  /*0fc0*/  IMAD R25, R33.reuse, R26, R25 ;  /* 0x0000001a21197224 */ /* 0x040fe400078e0219 */
[--C-:B------:R-:W-:Y:S01]  /*0fd0*/  @!P0 IMAD.IADD R14, R14, 0x1, -R33.reuse ;  /* 0x000000010e0e8824 */ /* 0x100fe200078e0a21 */
[C---:B------:R-:W-:Y:S01]  /*0fe0*/  ISETP.GT.U32.AND P0, PT, R33.reuse, R23, PT ;  /* 0x000000172100720c */ /* 0x040fe20003f04070 */
[----:B------:R-:W-:Y:S01]  /*0ff0*/  @!P1 IMAD.IADD R16, R16, 0x1, -R33 ;  /* 0x0000000110109824 */ /* 0x000fe200078e0a21 */
[C---:B------:R-:W-:Y:S01]  /*1000*/  ISETP.GT.U32.AND P1, PT, R33.reuse, R24, PT ;  /* 0x000000182100720c */ /* 0x040fe20003f24070 */
[----:B------:R-:W-:Y:S01]  /*1010*/  @!P5 IMAD.MOV R15, RZ, RZ, -R15 ;  /* 0x000000ffff0fd224 */ /* 0x000fe200078e0a0f */
[C---:B------:R-:W-:Y:S01]  /*1020*/  ISETP.GT.U32.AND P5, PT, R33.reuse, R20, PT ;  /* 0x000000142100720c */ /* 0x040fe20003fa4070 */
[--C-:B------:R-:W-:Y:S01]  /*1030*/  @!P6 IMAD.IADD R18, R18, 0x1, -R33.reuse ;  /* 0x000000011212e824 */ /* 0x100fe200078e0a21 */
[C---:B------:R-:W-:Y:S01]  /*1040*/  ISETP.GT.U32.AND P6, PT, R33.reuse, R25, PT ;  /* 0x000000192100720c */ /* 0x040fe20003fc4070 */
[----:B------:R-:W-:Y:S01]  /*1050*/  @!P2 IMAD.IADD R22, R22, 0x1, -R33 ;  /* 0x000000011616a824 */ /* 0x000fe200078e0a21 */
[----:B------:R-:W-:Y:S01]  /*1060*/  ISETP.GE.AND P2, PT, R32, RZ, PT ;  /* 0x000000ff2000720c */ /* 0x000fe20003f46270 */
[----:B------:R-:W-:Y:S01]  /*1070*/  IMAD.MOV.U32 R17, RZ, RZ, R10 ;  /* 0x000000ffff117224 */ /* 0x000fe200078e000a */
[----:B------:R-:W-:Y:S01]  /*1080*/  LOP3.LUT R10, R0, 0x7, RZ, 0xc0, !PT ;  /* 0x00000007000a7812 */ /* 0x000fe200078ec0ff */
[----:B------:R-:W-:Y:S01]  /*1090*/  IMAD R26, R33, R30, R19 ;  /* 0x0000001e211a7224 */ /* 0x000fe200078e0213 */
[----:B------:R-:W-:Y:S01]  /*10a0*/  SGXT R9, R9, 0x1 ;  /* 0x000000010909781a */ /* 0x000fe20000000200 */
[----:B------:R-:W-:Y:S01]  /*10b0*/  @!P4 IMAD.MOV R17, RZ, RZ, -R17 ;  /* 0x000000ffff11c224 */ /* 0x000fe200078e0a11 */
[----:B------:R-:W-:Y:S01]  /*10c0*/  ISETP.GT.U32.AND P4, PT, R33, R22, PT ;  /* 0x000000162100720c */ /* 0x000fe20003f84070 */
[----:B------:R-:W-:Y:S01]  /*10d0*/  @!P3 IMAD.IADD R21, R21, 0x1, -R33 ;  /* 0x000000011515b824 */ /* 0x000fe200078e0a21 */
[----:B------:R-:W-:Y:S01]  /*10e0*/  ISETP.GT.U32.AND P3, PT, R33, R26, PT ;  /* 0x0000001a2100720c */ /* 0x000fe20003f64070 */
[----:B------:R-:W-:Y:S01]  /*10f0*/  IMAD.HI.U32 R4, R4, R27, RZ ;  /* 0x0000001b04047227 */ /* 0x000fe200078e00ff */
[----:B------:R-:W-:-:S02]  /*1100*/  LOP3.LUT R9, R9, 0x90, RZ, 0xc0, !PT ;  /* 0x0000009009097812 */ /* 0x000fc400078ec0ff */
[----:B------:R-:W-:Y:S01]  /*1110*/  LOP3.LUT R30, R3, 0x54, RZ, 0xfc, !PT ;  /* 0x00000054031e7812 */ /* 0x000fe200078efcff */
[--C-:B------:R-:W-:Y:S01]  /*1120*/  @!P0 IMAD.IADD R23, R23, 0x1, -R33.reuse ;  /* 0x0000000117178824 */ /* 0x100fe200078e0a21 */
[----:B------:R-:W-:Y:S01]  /*1130*/  ISETP.GE.AND P0, PT, R34, RZ, PT ;  /* 0x000000ff2200720c */ /* 0x000fe20003f06270 */
[--C-:B------:R-:W-:Y:S01]  /*1140*/  @!P1 IMAD.IADD R24, R24, 0x1, -R33.reuse ;  /* 0x0000000118189824 */ /* 0x100fe200078e0a21 */
[----:B------:R-:W-:Y:S01]  /*1150*/  ISETP.GE.AND P1, PT, R35, RZ, PT ;  /* 0x000000ff2300720c */ /* 0x000fe20003f26270 */
[----:B------:R-:W-:Y:S01]  /*1160*/  IMAD.MOV R4, RZ, RZ, -R4 ;  /* 0x000000ffff047224 */ /* 0x000fe200078e0a04 */
[----:B------:R-:W-:Y:S01]  /*1170*/  LOP3.LUT R32, R3, 0x5c, RZ, 0xfc, !PT ;  /* 0x0000005c03207812 */ /* 0x000fe200078efcff */
[--C-:B------:R-:W-:Y:S01]  /*1180*/  @!P5 IMAD.IADD R20, R20, 0x1, -R33.reuse ;  /* 0x000000011414d824 */ /* 0x100fe200078e0a21 */
[----:B------:R-:W-:Y:S01]  /*1190*/  ISETP.GE.AND P5, PT, R29, RZ, PT ;  /* 0x000000ff1d00720c */ /* 0x000fe20003fa6270 */
[----:B------:R-:W-:Y:S01]  /*11a0*/  @!P6 IMAD.IADD R25, R25, 0x1, -R33 ;  /* 0x000000011919e824 */ /* 0x000fe200078e0a21 */
[----:B------:R-:W-:Y:S01]  /*11b0*/  ISETP.GE.AND P6, PT, R36, RZ, PT ;  /* 0x000000ff2400720c */ /* 0x000fe20003fc6270 */
[----:B------:R-:W-:Y:S01]  /*11c0*/  IMAD R27, R33, R4, R27 ;  /* 0x00000004211b7224 */ /* 0x000fe200078e021b */
[C---:B------:R-:W-:Y:S01]  /*11d0*/  LOP3.LUT R34, R3.reuse, 0x64, RZ, 0xfc, !PT ;  /* 0x0000006403227812 */ /* 0x040fe200078efcff */
[--C-:B------:R-:W-:Y:S01]  /*11e0*/  @!P4 IMAD.IADD R22, R22, 0x1, -R33.reuse ;  /* 0x000000011616c824 */ /* 0x100fe200078e0a21 */
[----:B------:R-:W-:Y:S01]  /*11f0*/  LOP3.LUT R35, R3, 0x68, RZ, 0xfc, !PT ;  /* 0x0000006803237812 */ /* 0x000fe200078efcff */
[----:B------:R-:W-:Y:S01]  /*1200*/  @!P3 IMAD.IADD R26, R26, 0x1, -R33 ;  /* 0x000000011a1ab824 */ /* 0x000fe200078e0a21 */
[C---:B------:R-:W-:Y:S01]  /*1210*/  ISETP.GT.U32.AND P4, PT, R33.reuse, R27, PT ;  /* 0x0000001b2100720c */ /* 0x040fe20003f84070 */
[----:B------:R-:W-:Y:S01]  /*1220*/  IMAD.MOV.U32 R19, RZ, RZ, R12 ;  /* 0x000000ffff137224 */ /* 0x000fe200078e000c */
[C---:B------:R-:W-:Y:S01]  /*1230*/  ISETP.GT.U32.AND P3, PT, R33.reuse, R21, PT ;  /* 0x000000152100720c */ /* 0x040fe20003f64070 */
[----:B------:R-:W-:Y:S01]  /*1240*/  @!P0 IMAD.MOV R16, RZ, RZ, -R16 ;  /* 0x000000ffff108224 */ /* 0x000fe200078e0a10 */
[C---:B------:R-:W-:Y:S01]  /*1250*/  ISETP.GT.U32.AND P0, PT, R33.reuse, R24, PT ;  /* 0x000000182100720c */ /* 0x040fe20003f04070 */
[----:B------:R-:W-:Y:S01]  /*1260*/  @!P1 IMAD.MOV R18, RZ, RZ, -R18 ;  /* 0x000000ffff129224 */ /* 0x000fe200078e0a12 */
[C---:B------:R-:W-:Y:S01]  /*1270*/  ISETP.GT.U32.AND P1, PT, R33.reuse, R26, PT ;  /* 0x0000001a2100720c */ /* 0x040fe20003f24070 */
[----:B------:R-:W-:Y:S01]  /*1280*/  @!P5 IMAD.MOV R19, RZ, RZ, -R19 ;  /* 0x000000ffff13d224 */ /* 0x000fe200078e0a13 */
[C---:B------:R-:W-:Y:S01]  /*1290*/  ISETP.GT.U32.AND P5, PT, R33.reuse, R25, PT ;  /* 0x000000192100720c */ /* 0x040fe20003fa4070 */
[----:B------:R-:W-:Y:S01]  /*12a0*/  @!P2 IMAD.MOV R14, RZ, RZ, -R14 ;  /* 0x000000ffff0ea224 */ /* 0x000fe200078e0a0e */
[----:B------:R-:W-:Y:S01]  /*12b0*/  ISETP.GT.U32.AND P2, PT, R33, R23, PT ;  /* 0x000000172100720c */ /* 0x000fe20003f44070 */
[C---:B------:R-:W-:Y:S01]  /*12c0*/  IMAD.SHL.U32 R5, R0.reuse, 0x40, RZ ;  /* 0x0000004000057824 */ /* 0x040fe200078e00ff */
[----:B------:R-:W-:Y:S01]  /*12d0*/  LOP3.LUT R36, R3, 0x6c, RZ, 0xfc, !PT ;  /* 0x0000006c03247812 */ /* 0x000fe200078efcff */
[----:B------:R-:W-:Y:S01]  /*12e0*/  @!P6 IMAD.MOV R20, RZ, RZ, -R20 ;  /* 0x000000ffff14e224 */ /* 0x000fe200078e0a14 */
[----:B------:R-:W-:Y:S01]  /*12f0*/  ISETP.GE.AND P6, PT, R37, RZ, PT ;  /* 0x000000ff2500720c */ /* 0x000fe20003fc6270 */
[--C-:B------:R-:W-:Y:S01]  /*1300*/  @!P4 IMAD.IADD R27, R27, 0x1, -R33.reuse ;  /* 0x000000011b1bc824 */ /* 0x100fe200078e0a21 */
[----:B------:R-:W-:Y:S01]  /*1310*/  LOP3.LUT R29, R5, 0x800, RZ, 0xc0, !PT ;  /* 0x00000800051d7812 */ /* 0x000fe200078ec0ff */
[----:B------:R-:W-:Y:S01]  /*1320*/  IMAD.SHL.U32 R8, R0, 0x20, RZ ;  /* 0x0000002000087824 */ /* 0x000fe200078e00ff */
[----:B------:R-:W-:Y:S01]  /*1330*/  LOP3.LUT R37, R3, 0x70, RZ, 0xfc, !PT ;  /* 0x0000007003257812 */ /* 0x000fe200078efcff */
[----:B------:R-:W-:Y:S01]  /*1340*/  @!P3 IMAD.IADD R21, R21, 0x1, -R33 ;  /* 0x000000011515b824 */ /* 0x000fe200078e0a21 */
[----:B------:R-:W-:Y:S01]  /*1350*/  ISETP.GT.U32.AND P4, PT, R33, R27, PT ;  /* 0x0000001b2100720c */ /* 0x000fe20003f84070 */
[C---:B------:R-:W-:Y:S01]  /*1360*/  IMAD R12, R10.reuse, 0x100, R29 ;  /* 0x000001000a0c7824 */ /* 0x040fe200078e021d */
[----:B------:R-:W-:Y:S01]  /*1370*/  LOP3.LUT R9, R9, 0x60, R8, 0xf8, !PT ;  /* 0x0000006009097812 */ /* 0x000fe200078ef808 */
[----:B------:R-:W-:Y:S01]  /*1380*/  IMAD.SHL.U32 R29, R10, 0x10, RZ ;  /* 0x000000100a1d7824 */ /* 0x000fe200078e00ff */
[----:B------:R-:W-:Y:S01]  /*1390*/  ISETP.GE.AND P3, PT, R38, RZ, PT ;  /* 0x000000ff2600720c */ /* 0x000fe20003f66270 */
[C---:B------:R-:W-:Y:S01]  /*13a0*/  IMAD.SHL.U32 R4, R0.reuse, 0x2, RZ ;  /* 0x0000000200047824 */ /* 0x040fe200078e00ff */
[----:B------:R-:W-:Y:S01]  /*13b0*/  SHF.R.S32.HI R8, RZ, 0x1f, R7 ;  /* 0x0000001fff087819 */ /* 0x000fe20000011407 */
[----:B------:R-:W-:Y:S01]  /*13c0*/  IMAD.SHL.U32 R10, R0, 0x10, RZ ;  /* 0x00000010000a7824 */ /* 0x000fe200078e00ff */
[----:B------:R-:W-:Y:S01]  /*13d0*/  LOP3.LUT R38, R3, 0x74, RZ, 0xfc, !PT ;  /* 0x0000007403267812 */ /* 0x000fe200078efcff */
[--C-:B------:R-:W-:Y:S01]  /*13e0*/  @!P0 IMAD.IADD R24, R24, 0x1, -R33.reuse ;  /* 0x0000000118188824 */ /* 0x100fe200078e0a21 */
[----:B------:R-:W-:Y:S01]  /*13f0*/  ISETP.GE.AND P0, PT, R40, RZ, PT ;  /* 0x000000ff2800720c */ /* 0x000fe20003f06270 */
[--C-:B------:R-:W-:Y:S01]  /*1400*/  @!P1 IMAD.IADD R26, R26, 0x1, -R33.reuse ;  /* 0x000000011a1a9824 */ /* 0x100fe200078e0a21 */
[----:B------:R-:W-:Y:S01]  /*1410*/  ISETP.GE.AND P1, PT, R42, RZ, PT ;  /* 0x000000ff2a00720c */ /* 0x000fe20003f26270 */
[--C-:B------:R-:W-:Y:S01]  /*1420*/  @!P2 IMAD.IADD R23, R23, 0x1, -R33.reuse ;  /* 0x000000011717a824 */ /* 0x100fe200078e0a21 */
[----:B------:R-:W-:Y:S01]  /*1430*/  ISETP.GE.AND P2, PT, R39, RZ, PT ;  /* 0x000000ff2700720c */ /* 0x000fe20003f46270 */
[----:B------:R-:W-:Y:S01]  /*1440*/  @!P5 IMAD.IADD R25, R25, 0x1, -R33 ;  /* 0x000000011919d824 */ /* 0x000fe200078e0a21 */
[----:B------:R-:W-:Y:S01]  /*1450*/  ISETP.GE.AND P5, PT, R41, RZ, PT ;  /* 0x000000ff2900720c */ /* 0x000fe20003fa6270 */
[----:B------:R-:W-:Y:S01]  /*1460*/  @!P6 IMAD.MOV R21, RZ, RZ, -R21 ;  /* 0x000000ffff15e224 */ /* 0x000fe200078e0a15 */
[----:B------:R-:W-:Y:S01]  /*1470*/  ISETP.GE.AND P6, PT, R6, RZ, PT ;  /* 0x000000ff0600720c */ /* 0x000fe20003fc6270 */
[----:B------:R-:W-:Y:S01]  /*1480*/  @!P4 IMAD.IADD R27, R27, 0x1, -R33 ;  /* 0x000000011b1bc824 */ /* 0x000fe200078e0a21 */
[----:B------:R-:W-:Y:S01]  /*1490*/  LOP3.LUT R10, R10, 0x100, RZ, 0xc0, !PT ;  /* 0x000001000a0a7812 */ /* 0x000fe200078ec0ff */
[----:B------:R-:W-:Y:S01]  /*14a0*/  @!P3 IMAD.MOV R22, RZ, RZ, -R22 ;  /* 0x000000ffff16b224 */ /* 0x000fe200078e0a16 */
[----:B------:R-:W-:Y:S01]  /*14b0*/  LOP3.LUT R9, R9, 0x10, R4, 0x78, !PT ;  /* 0x0000001009097812 */ /* 0x000fe200078e7804 */
[----:B------:R-:W-:Y:S01]  /*14c0*/  @!P0 IMAD.MOV R24, RZ, RZ, -R24 ;  /* 0x000000ffff188224 */ /* 0x000fe200078e0a18 */
[----:B------:R-:W-:Y:S01]  /*14d0*/  LEA.HI R41, R8, R7, RZ, 0x7 ;  /* 0x0000000708297211 */ /* 0x000fe200078f38ff */
[----:B------:R-:W-:Y:S01]  /*14e0*/  @!P1 IMAD.MOV R26, RZ, RZ, -R26 ;  /* 0x000000ffff1a9224 */ /* 0x000fe200078e0a1a */
[----:B------:R-:W-:Y:S01]  /*14f0*/  IADD3 R8, R9, UR6, R10 ;  /* 0x0000000609087c10 */ /* 0x000fe2000fffe00a */
[----:B------:R-:W-:Y:S01]  /*1500*/  @!P2 IMAD.MOV R23, RZ, RZ, -R23 ;  /* 0x000000ffff17a224 */ /* 0x000fe200078e0a17 */
[----:B------:R-:W-:Y:S01]  /*1510*/  LOP3.LUT R29, R29, 0x30, R4, 0x78, !PT ;  /* 0x000000301d1d7812 */ /* 0x000fe200078e7804 */
[----:B------:R-:W-:Y:S01]  /*1520*/  @!P5 IMAD.MOV R25, RZ, RZ, -R25 ;  /* 0x000000ffff19d224 */ /* 0x000fe200078e0a19 */
[----:B------:R-:W-:Y:S01]  /*1530*/  LOP3.LUT R9, R0, 0x3f, RZ, 0xc0, !PT ;  /* 0x0000003f00097812 */ /* 0x000fe200078ec0ff */
[----:B------:R-:W-:Y:S01]  /*1540*/  @!P6 IMAD.MOV R27, RZ, RZ, -R27 ;  /* 0x000000ffff1be224 */ /* 0x000fe200078e0a1b */
[----:B------:R-:W-:Y:S01]  /*1550*/  ISETP.NE.AND P4, PT, R31, RZ, PT ;  /* 0x000000ff1f00720c */ /* 0x000fe20003f85270 */
[----:B------:R-:W-:Y:S01]  /*1560*/  IMAD.IADD R7, R12, 0x1, R29 ;  /* 0x000000010c077824 */ /* 0x000fe200078e021d */
[C---:B------:R-:W-:Y:S01]  /*1570*/  LOP3.LUT R10, R9.reuse, 0x40, RZ, 0xfc, !PT ;  /* 0x00000040090a7812 */ /* 0x040fe200078efcff */
[----:B------:R-:W-:Y:S01]  /*1580*/  IMAD R54, R9, UR7, RZ ;  /* 0x0000000709367c24 */ /* 0x000fe2000f8e02ff */
[----:B------:R-:W-:Y:S01]  /*1590*/  LOP3.LUT R12, RZ, R31, RZ, 0x33, !PT ;  /* 0x0000001fff0c7212 */ /* 0x000fe200078e33ff */
[----:B------:R-:W-:Y:S01]  /*15a0*/  IMAD R28, R28, UR5, RZ ;  /* 0x000000051c1c7c24 */ /* 0x000fe2000f8e02ff */
[----:B------:R-:W-:Y:S01]  /*15b0*/  LOP3.LUT R29, R3, 0x50, RZ, 0xfc, !PT ;  /* 0x00000050031d7812 */ /* 0x000fe200078efcff */
[----:B------:R-:W-:Y:S01]  /*15c0*/  IMAD R106, R10, UR7, RZ ;  /* 0x000000070a6a7c24 */ /* 0x000fe2000f8e02ff */
[----:B------:R-:W-:Y:S01]  /*15d0*/  SEL R14, R12, R14, !P4 ;  /* 0x0000000e0c0e7207 */ /* 0x000fe20006000000 */
[----:B------:R-:W-:Y:S01]  /*15e0*/  IMAD.WIDE R54, R54, 0x2, RZ ;  /* 0x0000000236367825 */ /* 0x000fe200078e02ff */
[C---:B------:R-:W-:Y:S01]  /*15f0*/  SEL R16, R12.reuse, R16, !P4 ;  /* 0x000000100c107207 */ /* 0x040fe20006000000 */
[----:B------:R-:W-:Y:S01]  /*1600*/  USHF.L.U32 UR7, UR7, 0x7, URZ ;  /* 0x0000000707077899 */ /* 0x000fe2000800063f */
[----:B------:R-:W-:Y:S01]  /*1610*/  SEL R18, R12, R18, !P4 ;  /* 0x000000120c127207 */ /* 0x000fe20006000000 */
[----:B------:R-:W-:Y:S01]  /*1620*/  IMAD.WIDE R106, R106, 0x2, RZ ;  /* 0x000000026a6a7825 */ /* 0x000fe200078e02ff */
[----:B------:R-:W-:-:S02]  /*1630*/  SEL R20, R12, R20, !P4 ;  /* 0x000000140c147207 */ /* 0x000fc40006000000 */
[----:B------:R-:W-:Y:S01]  /*1640*/  SEL R22, R12, R22, !P4 ;  /* 0x000000160c167207 */ /* 0x000fe20006000000 */
[----:B------:R-:W-:Y:S01]  /*1650*/  IMAD R95, R14, UR4, RZ ;  /* 0x000000040e5f7c24 */ /* 0x000fe2000f8e02ff */
        /* <DEDUP_REMOVED lines=12> */
[C---:B------:R-:W-:Y:S01]  /*1720*/  SEL R19, R12.reuse, R19, !P4 ;  /* 0x000000130c137207 */ /* 0x040fe20006000000 */
[----:B------:R-:W-:Y:S01]  /*1730*/  IMAD R11, R11, UR4, RZ ;  /* 0x000000040b0b7c24 */ /* 0x000fe2000f8e02ff */
[C---:B------:R-:W-:Y:S01]  /*1740*/  SEL R21, R12.reuse, R21, !P4 ;  /* 0x000000150c157207 */ /* 0x040fe20006000000 */
[----:B------:R-:W-:Y:S01]  /*1750*/  IMAD R13, R13, UR4, RZ ;  /* 0x000000040d0d7c24 */ /* 0x000fe2000f8e02ff */
[C---:B------:R-:W-:Y:S01]  /*1760*/  SEL R23, R12.reuse, R23, !P4 ;  /* 0x000000170c177207 */ /* 0x040fe20006000000 */
[----:B------:R-:W-:Y:S01]  /*1770*/  IMAD R15, R15, UR4, RZ ;  /* 0x000000040f0f7c24 */ /* 0x000fe2000f8e02ff */
[C---:B------:R-:W-:Y:S01]  /*1780*/  SEL R25, R12.reuse, R25, !P4 ;  /* 0x000000190c197207 */ /* 0x040fe20006000000 */
[----:B------:R-:W-:Y:S01]  /*1790*/  IMAD R17, R17, UR4, RZ ;  /* 0x0000000411117c24 */ /* 0x000fe2000f8e02ff */
[----:B------:R-:W-:Y:S01]  /*17a0*/  SEL R12, R12, R27, !P4 ;  /* 0x0000001b0c0c7207 */ /* 0x000fe20006000000 */
[----:B------:R-:W-:Y:S01]  /*17b0*/  IMAD R19, R19, UR4, RZ ;  /* 0x0000000413137c24 */ /* 0x000fe2000f8e02ff */
[C---:B------:R-:W-:Y:S01]  /*17c0*/  LEA R138, P0, R28.reuse, UR8, 0x1 ;  /* 0x000000081c8a7c11 */ /* 0x040fe2000f8008ff */
[----:B------:R-:W-:Y:S01]  /*17d0*/  IMAD R21, R21, UR4, RZ ;  /* 0x0000000415157c24 */ /* 0x000fe2000f8e02ff */
[----:B------:R-:W-:Y:S01]  /*17e0*/  LOP3.LUT R14, R3, 0x14, RZ, 0xfc, !PT ;  /* 0x00000014030e7812 */ /* 0x000fe200078efcff */
[----:B------:R-:W-:Y:S01]  /*17f0*/  IMAD R23, R23, UR4, RZ ;  /* 0x0000000417177c24 */ /* 0x000fe2000f8e02ff */
[----:B------:R-:W-:Y:S01]  /*1800*/  LEA.HI.X.SX32 R139, R28, UR9, 0x1, P0 ;  /* 0x000000091c8b7c11 */ /* 0x000fe200080f0eff */
[----:B------:R-:W-:Y:S01]  /*1810*/  IMAD R25, R25, UR4, RZ ;  /* 0x0000000419197c24 */ /* 0x000fe2000f8e02ff */
[C---:B------:R-:W-:Y:S01]  /*1820*/  LOP3.LUT R16, R3.reuse, 0x1c, RZ, 0xfc, !PT ;  /* 0x0000001c03107812 */ /* 0x040fe200078efcff */
[----:B------:R-:W-:Y:S01]  /*1830*/  IMAD R27, R12, UR4, RZ ;  /* 0x000000040c1b7c24 */ /* 0x000fe2000f8e02ff */
[----:B------:R-:W-:Y:S01]  /*1840*/  LOP3.LUT R18, R3, 0x24, RZ, 0xfc, !PT ;  /* 0x0000002403127812 */ /* 0x000fe200078efcff */
[--C-:B------:R-:W-:Y:S01]  /*1850*/  IMAD.WIDE R126, R95, 0x2, R106.reuse ;  /* 0x000000025f7e7825 */ /* 0x100fe200078e026a */
[C---:B------:R-:W-:Y:S01]  /*1860*/  LOP3.LUT R20, R3.reuse, 0x2c, RZ, 0xfc, !PT ;  /* 0x0000002c03147812 */ /* 0x040fe200078efcff */
[----:B------:R-:W-:Y:S01]  /*1870*/  ULDC UR8, c[0x0][0x230] ;  /* 0x00008c0000087ab9 */ /* 0x000fe20000000800 */
[----:B------:R-:W-:Y:S01]  /*1880*/  LOP3.LUT R22, R3, 0x34, RZ, 0xfc, !PT ;  /* 0x0000003403167812 */ /* 0x000fe200078efcff */
[--C-:B------:R-:W-:Y:S01]  /*1890*/  IMAD.WIDE R124, R93, 0x2, R106.reuse ;  /* 0x000000025d7c7825 */ /* 0x100fe200078e026a */
[----:B------:R-:W-:Y:S01]  /*18a0*/  LEA.HI R24, R0, 0x3c, RZ, 0x1c ;  /* 0x0000003c00187811 */ /* 0x000fe200078fe0ff */
[----:B------:R-:W-:Y:S01]  /*18b0*/  ULDC.64 UR4, c[0x0][0x218] ;  /* 0x0000860000047ab9 */ /* 0x000fe20000000a00 */
[----:B------:R-:W-:Y:S01]  /*18c0*/  LOP3.LUT R26, R3, 0x44, RZ, 0xfc, !PT ;  /* 0x00000044031a7812 */ /* 0x000fe200078efcff */
[----:B------:R-:W-:Y:S01]  /*18d0*/  IMAD.WIDE R122, R91, 0x2, R106 ;  /* 0x000000025b7a7825 */ /* 0x000fe200078e026a */
[----:B------:R-:W-:-:S02]  /*18e0*/  LOP3.LUT R28, R3, 0x4c, RZ, 0xfc, !PT ;  /* 0x0000004c031c7812 */ /* 0x000fc400078efcff */
[----:B------:R-:W-:Y:S01]  /*18f0*/  LOP3.LUT R31, R3, 0x58, RZ, 0xfc, !PT ;  /* 0x00000058031f7812 */ /* 0x000fe200078efcff */
[--C-:B------:R-:W-:Y:S01]  /*1900*/  IMAD.WIDE R120, R89, 0x2, R106.reuse ;  /* 0x0000000259787825 */ /* 0x100fe200078e026a */
[C---:B------:R-:W-:Y:S02]  /*1910*/  LOP3.LUT R33, R3.reuse, 0x60, RZ, 0xfc, !PT ;  /* 0x0000006003217812 */ /* 0x040fe400078efcff */
[----:B------:R-:W-:Y:S01]  /*1920*/  LOP3.LUT R39, R3, 0x78, RZ, 0xfc, !PT ;  /* 0x0000007803277812 */ /* 0x000fe200078efcff */
[----:B------:R-:W-:Y:S01]  /*1930*/  IMAD.WIDE R116, R85, 0x2, R106 ;  /* 0x0000000255747825 */ /* 0x000fe200078e026a */
[----:B------:R-:W-:Y:S02]  /*1940*/  LEA.HI R40, R0, 0x7c, RZ, 0x1c ;  /* 0x0000007c00287811 */ /* 0x000fe400078fe0ff */
[----:B------:R-:W-:Y:S01]  /*1950*/  SHF.R.S32.HI R41, RZ, 0x7, R41 ;  /* 0x00000007ff297819 */ /* 0x000fe20000011429 */
[----:B------:R-:W-:Y:S01]  /*1960*/  IMAD.WIDE R112, R61, 0x2, R106 ;  /* 0x000000023d707825 */ /* 0x000fe200078e026a */
[----:B------:R-:W-:-:S03]  /*1970*/  LOP3.LUT R12, R7, 0x40, RZ, 0x3c, !PT ;  /* 0x00000040070c7812 */ /* 0x000fc600078e3cff */
[----:B------:R-:W-:-:S04]  /*1980*/  IMAD.WIDE R108, R57, 0x2, R106 ;  /* 0x00000002396c7825 */ /* 0x000fc800078e026a */
        /* <DEDUP_REMOVED lines=9> */
[----:B------:R-:W-:Y:S01]  /*1a20*/  IMAD.WIDE R102, R13, 0x2, R54 ;  /* 0x000000020d667825 */ /* 0x000fe200078e0236 */
[----:B------:R-:W-:-:S03]  /*1a30*/  LOP3.LUT R13, R3, 0x10, RZ, 0xfc, !PT ;  /* 0x00000010030d7812 */ /* 0x000fc600078efcff */
[----:B------:R-:W-:Y:S01]  /*1a40*/  IMAD.WIDE R100, R15, 0x2, R54 ;  /* 0x000000020f647825 */ /* 0x000fe200078e0236 */
[----:B------:R-:W-:-:S03]  /*1a50*/  LOP3.LUT R15, R3, 0x18, RZ, 0xfc, !PT ;  /* 0x00000018030f7812 */ /* 0x000fc600078efcff */
[----:B------:R-:W-:Y:S01]  /*1a60*/  IMAD.WIDE R98, R17, 0x2, R54 ;  /* 0x0000000211627825 */ /* 0x000fe200078e0236 */
[----:B------:R-:W-:-:S03]  /*1a70*/  LOP3.LUT R17, R3, 0x20, RZ, 0xfc, !PT ;  /* 0x0000002003117812 */ /* 0x000fc600078efcff */
[----:B------:R-:W-:Y:S01]  /*1a80*/  IMAD.WIDE R96, R19, 0x2, R54 ;  /* 0x0000000213607825 */ /* 0x000fe200078e0236 */
[----:B------:R-:W-:-:S03]  /*1a90*/  LOP3.LUT R19, R3, 0x28, RZ, 0xfc, !PT ;  /* 0x0000002803137812 */ /* 0x000fc600078efcff */
[----:B------:R-:W-:-:S04]  /*1aa0*/  IMAD.WIDE R94, R95, 0x2, R54 ;  /* 0x000000025f5e7825 */ /* 0x000fc800078e0236 */
[----:B------:R-:W-:-:S04]  /*1ab0*/  IMAD.WIDE R92, R93, 0x2, R54 ;  /* 0x000000025d5c7825 */ /* 0x000fc800078e0236 */
[----:B------:R-:W-:-:S04]  /*1ac0*/  IMAD.WIDE R90, R91, 0x2, R54 ;  /* 0x000000025b5a7825 */ /* 0x000fc800078e0236 */
[----:B------:R-:W-:-:S04]  /*1ad0*/  IMAD.WIDE R88, R89, 0x2, R54 ;  /* 0x0000000259587825 */ /* 0x000fc800078e0236 */
[----:B------:R-:W-:Y:S01]  /*1ae0*/  IMAD.WIDE R86, R21, 0x2, R54 ;  /* 0x0000000215567825 */ /* 0x000fe200078e0236 */
[----:B------:R-:W-:-:S03]  /*1af0*/  LOP3.LUT R21, R3, 0x30, RZ, 0xfc, !PT ;  /* 0x0000003003157812 */ /* 0x000fc600078efcff */
[----:B------:R-:W-:-:S04]  /*1b00*/  IMAD.WIDE R84, R85, 0x2, R54 ;  /* 0x0000000255547825 */ /* 0x000fc800078e0236 */
[----:B------:R-:W-:Y:S01]  /*1b10*/  IMAD.WIDE R62, R23, 0x2, R54 ;  /* 0x00000002173e7825 */ /* 0x000fe200078e0236 */
[----:B------:R-:W-:-:S03]  /*1b20*/  LOP3.LUT R23, R3, 0x38, RZ, 0xfc, !PT ;  /* 0x0000003803177812 */ /* 0x000fc600078efcff */
[----:B------:R-:W-:-:S04]  /*1b30*/  IMAD.WIDE R60, R61, 0x2, R54 ;  /* 0x000000023d3c7825 */ /* 0x000fc800078e0236 */
[----:B------:R-:W-:Y:S01]  /*1b40*/  IMAD.WIDE R58, R25, 0x2, R54 ;  /* 0x00000002193a7825 */ /* 0x000fe200078e0236 */
[----:B------:R-:W-:-:S03]  /*1b50*/  LOP3.LUT R25, R3, 0x40, RZ, 0xfc, !PT ;  /* 0x0000004003197812 */ /* 0x000fc600078efcff */
[----:B------:R-:W-:-:S04]  /*1b60*/  IMAD.WIDE R56, R57, 0x2, R54 ;  /* 0x0000000239387825 */ /* 0x000fc800078e0236 */
[----:B------:R-:W-:-:S04]  /*1b70*/  IMAD.WIDE R106, R27, 0x2, R106 ;  /* 0x000000021b6a7825 */ /* 0x000fc800078e026a */
[----:B------:R-:W-:Y:S01]  /*1b80*/  IMAD.WIDE R54, R27, 0x2, R54 ;  /* 0x000000021b367825 */ /* 0x000fe200078e0236 */
[----:B------:R-:W-:-:S03]  /*1b90*/  LOP3.LUT R27, R3, 0x48, RZ, 0xfc, !PT ;  /* 0x00000048031b7812 */ /* 0x000fc600078efcff */
[----:B------:R-:W-:Y:S02]  /*1ba0*/  IMAD.SHL.U32 R45, R9, 0x2, RZ ;  /* 0x00000002092d7824 */ /* 0x000fe400078e00ff */
[----:B------:R-:W-:Y:S02]  /*1bb0*/  IMAD.SHL.U32 R49, R189, 0x80, RZ ;  /* 0x00000080bd317824 */ /* 0x000fe400078e00ff */
[-C--:B------:R-:W-:Y:S01]  /*1bc0*/  IMAD R50, R40, R189.reuse, RZ ;  /* 0x000000bd28327224 */ /* 0x080fe200078e02ff */
[C---:B------:R-:W-:Y:S01]  /*1bd0*/  LOP3.LUT R140, R45.reuse, 0x10, RZ, 0x3c, !PT ;  /* 0x000000102d8c7812 */ /* 0x040fe200078e3cff */
[-C--:B------:R-:W-:Y:S01]  /*1be0*/  IMAD R51, R24, R189.reuse, RZ ;  /* 0x000000bd18337224 */ /* 0x080fe200078e02ff */
[----:B------:R-:W-:Y:S01]  /*1bf0*/  LOP3.LUT R142, R45, 0x20, RZ, 0x3c, !PT ;  /* 0x000000202d8e7812 */ /* 0x000fe200078e3cff */
[-C--:B------:R-:W-:Y:S01]  /*1c00*/  IMAD R52, R3, R189.reuse, RZ ;  /* 0x000000bd03347224 */ /* 0x080fe200078e02ff */
[----:B------:R-:W-:Y:S01]  /*1c10*/  LOP3.LUT R144, R45, 0x30, RZ, 0x3c, !PT ;  /* 0x000000302d907812 */ /* 0x000fe200078e3cff */
[-C--:B------:R-:W-:Y:S01]  /*1c20*/  IMAD R53, R39, R189.reuse, RZ ;  /* 0x000000bd27357224 */ /* 0x080fe200078e02ff */
[C---:B------:R-:W-:Y:S01]  /*1c30*/  LOP3.LUT R44, R45.reuse, 0x40, RZ, 0x3c, !PT ;  /* 0x000000402d2c7812 */ /* 0x040fe200078e3cff */
[-C--:B------:R-:W-:Y:S01]  /*1c40*/  IMAD R141, R38, R189.reuse, RZ ;  /* 0x000000bd268d7224 */ /* 0x080fe200078e02ff */
[----:B------:R-:W-:Y:S01]  /*1c50*/  LOP3.LUT R43, R45, 0x50, RZ, 0x3c, !PT ;  /* 0x000000502d2b7812 */ /* 0x000fe200078e3cff */
[-C--:B------:R-:W-:Y:S01]  /*1c60*/  IMAD R143, R37, R189.reuse, RZ ;  /* 0x000000bd258f7224 */ /* 0x080fe200078e02ff */
[C---:B------:R-:W-:Y:S01]  /*1c70*/  LOP3.LUT R42, R45.reuse, 0x60, RZ, 0x3c, !PT ;  /* 0x000000602d2a7812 */ /* 0x040fe200078e3cff */
[-C--:B------:R-:W-:Y:S01]  /*1c80*/  IMAD R145, R36, R189.reuse, RZ ;  /* 0x000000bd24917224 */ /* 0x080fe200078e02ff */
[----:B------:R-:W-:Y:S01]  /*1c90*/  LOP3.LUT R11, R45, 0x70, RZ, 0x3c, !PT ;  /* 0x000000702d0b7812 */ /* 0x000fe200078e3cff */
[----:B------:R-:W-:-:S02]  /*1ca0*/  IMAD R147, R35, R189, RZ ;  /* 0x000000bd23937224 */ /* 0x000fc400078e02ff */
[-C--:B------:R-:W-:Y:S02]  /*1cb0*/  IMAD R149, R34, R189.reuse, RZ ;  /* 0x000000bd22957224 */ /* 0x080fe400078e02ff */
[-C--:B------:R-:W-:Y:S02]  /*1cc0*/  IMAD R151, R33, R189.reuse, RZ ;  /* 0x000000bd21977224 */ /* 0x080fe400078e02ff */
[-C--:B------:R-:W-:Y:S02]  /*1cd0*/  IMAD R153, R32, R189.reuse, RZ ;  /* 0x000000bd20997224 */ /* 0x080fe400078e02ff */
[-C--:B------:R-:W-:Y:S02]  /*1ce0*/  IMAD R155, R31, R189.reuse, RZ ;  /* 0x000000bd1f9b7224 */ /* 0x080fe400078e02ff */
[-C--:B------:R-:W-:Y:S02]  /*1cf0*/  IMAD R157, R30, R189.reuse, RZ ;  /* 0x000000bd1e9d7224 */ /* 0x080fe400078e02ff */
        /* <DEDUP_REMOVED lines=15> */
[----:B------:R-:W-:-:S07]  /*1df0*/  IMAD R189, R13, R189, RZ ;  /* 0x000000bd0dbd7224 */ /* 0x000fce00078e02ff */
.L_x_1:
[C---:B------:R-:W-:Y:S01]  /*1e00*/  ISETP.GE.AND P0, PT, R3.reuse, UR8, PT ;  /* 0x0000000803007c0c */ /* 0x040fe2000bf06270 */
[----:B------:R-:W-:Y:S01]  /*1e10*/  IMAD.WIDE R72, R52, 0x2, R138 ;  /* 0x0000000234487825 */ /* 0x000fe200078e028a */
[----:B------:R-:W-:Y:S02]  /*1e20*/  LOP3.LUT R65, R3, 0x8, RZ, 0xfc, !PT ;  /* 0x0000000803417812 */ /* 0x000fe400078efcff */
[----:B------:R-:W-:Y:S02]  /*1e30*/  PRMT R66, RZ, 0x7610, R66 ;  /* 0x00007610ff427816 */ /* 0x000fe40000000042 */
[----:B------:R-:W-:Y:S02]  /*1e40*/  ISETP.GE.AND P2, PT, R65, UR8, PT ;  /* 0x0000000841007c0c */ /* 0x000fe4000bf46270 */
[----:B------:R-:W-:Y:S01]  /*1e50*/  LOP3.LUT R67, R3, 0xc, RZ, 0xfc, !PT ;  /* 0x0000000c03437812 */ /* 0x000fe200078efcff */
[----:B------:R-:W-:Y:S01]  /*1e60*/  IMAD.WIDE R76, R47, 0x2, R138 ;  /* 0x000000022f4c7825 */ /* 0x000fe200078e028a */
[----:B------:R-:W-:-:S02]  /*1e70*/  PRMT R68, RZ, 0x7610, R68 ;  /* 0x00007610ff447816 */ /* 0x000fc40000000044 */
[----:B------:R-:W-:Y:S01]  /*1e80*/  ISETP.GE.AND P3, PT, R67, UR8, PT ;  /* 0x0000000843007c0c */ /* 0x000fe2000bf66270 */
[----:B------:R-:W2:Y:S01]  /*1e90*/  @!P0 LDG.E.U16 R66, desc[UR10][R72.64] ;  /* 0x0000000a48428981 */ /* 0x000ea2000c1e1500 */
[----:B------:R-:W-:Y:S02]  /*1ea0*/  ISETP.GE.AND P0, PT, R13, UR8, PT ;  /* 0x000000080d007c0c */ /* 0x000fe4000bf06270 */
[----:B------:R-:W-:Y:S02]  /*1eb0*/  LOP3.LUT R64, R3, 0x4, RZ, 0xfc, !PT ;  /* 0x0000000403407812 */ /* 0x000fe400078efcff */
[----:B------:R-:W-:Y:S01]  /*1ec0*/  ISETP.GE.AND P4, PT, R14, UR8, PT ;  /* 0x000000080e007c0c */ /* 0x000fe2000bf86270 */
[----:B------:R0:W3:Y:S01]  /*1ed0*/  @!P2 LDG.E.U16 R68, desc[UR10][R76.64] ;  /* 0x0000000a4c44a981 */ /* 0x0000e2000c1e1500 */
[----:B------:R-:W-:Y:S02]  /*1ee0*/  ISETP.GE.AND P1, PT, R64, UR8, PT ;  /* 0x0000000840007c0c */ /* 0x000fe4000bf26270 */
[----:B------:R-:W-:Y:S01]  /*1ef0*/  ISETP.GE.AND P2, PT, R17, UR8, PT ;  /* 0x0000000811007c0c */ /* 0x000fe2000bf46270 */
[----:B------:R-:W-:Y:S01]  /*1f00*/  IMAD.WIDE R74, R46, 0x2, R138 ;  /* 0x000000022e4a7825 */ /* 0x000fe200078e028a */
[----:B------:R-:W-:-:S02]  /*1f10*/  PRMT R217, RZ, 0x7610, R217 ;  /* 0x00007610ffd97816 */ /* 0x000fc400000000d9 */
[----:B------:R-:W-:Y:S01]  /*1f20*/  PRMT R64, RZ, 0x7610, R64 ;  /* 0x00007610ff407816 */ /* 0x000fe20000000040 */
[----:B------:R-:W-:Y:S01]  /*1f30*/  IMAD.WIDE R78, R189, 0x2, R138 ;  /* 0x00000002bd4e7825 */ /* 0x000fe200078e028a */
[----:B------:R-:W-:Y:S02]  /*1f40*/  PRMT R219, RZ, 0x7610, R219 ;  /* 0x00007610ffdb7816 */ /* 0x000fe400000000db */
[----:B------:R-:W-:Y:S01]  /*1f50*/  PRMT R215, RZ, 0x7610, R215 ;  /* 0x00007610ffd77816 */ /* 0x000fe200000000d7 */
[----:B------:R-:W4:Y:S01]  /*1f60*/  @!P3 LDG.E.U16 R217, desc[UR10][R74.64] ;  /* 0x0000000a4ad9b981 */ /* 0x000f22000c1e1500 */
[----:B------:R-:W-:Y:S01]  /*1f70*/  PRMT R152, RZ, 0x7610, R152 ;  /* 0x00007610ff987816 */ /* 0x000fe20000000098 */
[--C-:B------:R-:W-:Y:S01]  /*1f80*/  IMAD.WIDE R70, R48, 0x2, R138.reuse ;  /* 0x0000000230467825 */ /* 0x100fe200078e028a */
[----:B------:R-:W-:Y:S01]  /*1f90*/  ISETP.GE.AND P3, PT, R18, UR8, PT ;  /* 0x0000000812007c0c */ /* 0x000fe2000bf66270 */
[----:B------:R-:W5:Y:S01]  /*1fa0*/  @!P0 LDG.E.U16 R64, desc[UR10][R78.64] ;  /* 0x0000000a4e408981 */ /* 0x000f62000c1e1500 */
[----:B------:R-:W-:Y:S01]  /*1fb0*/  ISETP.GE.AND P0, PT, R15, UR8, PT ;  /* 0x000000080f007c0c */ /* 0x000fe2000bf06270 */
[----:B------:R-:W-:-:S02]  /*1fc0*/  IMAD.WIDE R190, R187, 0x2, R138 ;  /* 0x00000002bbbe7825 */ /* 0x000fc400078e028a */
[----:B------:R1:W4:Y:S02]  /*1fd0*/  @!P1 LDG.E.U16 R219, desc[UR10][R70.64] ;  /* 0x0000000a46db9981 */ /* 0x000324000c1e1500 */
[----:B0-----:R-:W-:Y:S01]  /*1fe0*/  IMAD.WIDE R76, R181, 0x2, R138 ;  /* 0x00000002b54c7825 */ /* 0x001fe200078e028a */
[----:B------:R-:W-:Y:S01]  /*1ff0*/  ISETP.GE.AND P1, PT, R16, UR8, PT ;  /* 0x0000000810007c0c */ /* 0x000fe2000bf26270 */
[----:B------:R0:W4:Y:S01]  /*2000*/  @!P4 LDG.E.U16 R215, desc[UR10][R190.64] ;  /* 0x0000000abed7c981 */ /* 0x000122000c1e1500 */
[----:B------:R-:W-:-:S03]  /*2010*/  ISETP.GE.AND P4, PT, R19, UR8, PT ;  /* 0x0000000813007c0c */ /* 0x000fc6000bf86270 */
[----:B------:R-:W4:Y:S01]  /*2020*/  @!P2 LDG.E.U16 R152, desc[UR10][R76.64] ;  /* 0x0000000a4c98a981 */ /* 0x000f22000c1e1500 */
[----:B------:R-:W-:Y:S01]  /*2030*/  ISETP.GE.AND P2, PT, R20, UR8, PT ;  /* 0x0000000814007c0c */ /* 0x000fe2000bf46270 */
[----:B-1----:R-:W-:Y:S01]  /*2040*/  IMAD.WIDE R70, R185, 0x2, R138 ;  /* 0x00000002b9467825 */ /* 0x002fe200078e028a */
[----:B------:R-:W-:Y:S02]  /*2050*/  PRMT R72, RZ, 0x7610, R72 ;  /* 0x00007610ff487816 */ /* 0x000fe40000000048 */
[----:B------:R-:W-:Y:S01]  /*2060*/  PRMT R211, RZ, 0x7610, R211 ;  /* 0x00007610ffd37816 */ /* 0x000fe200000000d3 */
[----:B------:R-:W-:Y:S01]  /*2070*/  IMAD.WIDE R78, R179, 0x2, R138 ;  /* 0x00000002b34e7825 */ /* 0x000fe200078e028a */
[----:B------:R-:W-:Y:S02]  /*2080*/  PRMT R213, RZ, 0x7610, R213 ;  /* 0x00007610ffd57816 */ /* 0x000fe400000000d5 */
[----:B------:R-:W-:Y:S01]  /*2090*/  PRMT R148, RZ, 0x7610, R148 ;  /* 0x00007610ff947816 */ /* 0x000fe20000000094 */
[----:B------:R1:W4:Y:S01]  /*20a0*/  @!P0 LDG.E.U16 R72, desc[UR10][R70.64] ;  /* 0x0000000a46488981 */ /* 0x000322000c1e1500 */
[----:B------:R-:W-:Y:S01]  /*20b0*/  PRMT R209, RZ, 0x7610, R209 ;  /* 0x00007610ffd17816 */ /* 0x000fe200000000d1 */
[----:B------:R-:W-:-:S02]  /*20c0*/  IMAD.WIDE R74, R183, 0x2, R138 ;  /* 0x00000002b74a7825 */ /* 0x000fc400078e028a */
[----:B------:R-:W4:Y:S01]  /*20d0*/  @!P3 LDG.E.U16 R211, desc[UR10][R78.64] ;  /* 0x0000000a4ed3b981 */ /* 0x000f22000c1e1500 */
[----:B------:R-:W-:Y:S01]  /*20e0*/  ISETP.GE.AND P3, PT, R21, UR8, PT ;  /* 0x0000000815007c0c */ /* 0x000fe2000bf66270 */
[--C-:B0-----:R-:W-:Y:S02]  /*20f0*/  IMAD.WIDE R190, R177, 0x2, R138.reuse ;  /* 0x00000002b1be7825 */ /* 0x101fe400078e028a */
[----:B------:R0:W4:Y:S02]  /*2100*/  @!P1 LDG.E.U16 R213, desc[UR10][R74.64] ;  /* 0x0000000a4ad59981 */ /* 0x000124000c1e1500 */
[----:B-1----:R-:W-:Y:S01]  /*2110*/  IMAD.WIDE R70, R175, 0x2, R138 ;  /* 0x00000002af467825 */ /* 0x002fe200078e028a */
[----:B------:R-:W-:Y:S01]  /*2120*/  ISETP.GE.AND P1, PT, R24, UR8, PT ;  /* 0x0000000818007c0c */ /* 0x000fe2000bf26270 */
[----:B------:R-:W4:Y:S01]  /*2130*/  @!P4 LDG.E.U16 R148, desc[UR10][R190.64] ;  /* 0x0000000abe94c981 */ /* 0x000f22000c1e1500 */
[----:B------:R-:W-:-:S03]  /*2140*/  ISETP.GE.AND P4, PT, R22, UR8, PT ;  /* 0x0000000816007c0c */ /* 0x000fc6000bf86270 */
[----:B------:R-:W4:Y:S01]  /*2150*/  @!P2 LDG.E.U16 R209, desc[UR10][R70.64] ;  /* 0x0000000a46d1a981 */ /* 0x000f22000c1e1500 */
[----:B------:R-:W-:Y:S01]  /*2160*/  ISETP.GE.AND P2, PT, R26, UR8, PT ;  /* 0x000000081a007c0c */ /* 0x000fe2000bf46270 */
[----:B0-----:R-:W-:Y:S01]  /*2170*/  IMAD.WIDE R74, R173, 0x2, R138 ;  /* 0x00000002ad4a7825 */ /* 0x001fe200078e028a */
[----:B------:R-:W-:Y:S02]  /*2180*/  PRMT R160, RZ, 0x7610, R160 ;  /* 0x00007610ffa07816 */ /* 0x000fe400000000a0 */
[----:B------:R-:W-:Y:S01]  /*2190*/  PRMT R207, RZ, 0x7610, R207 ;  /* 0x00007610ffcf7816 */ /* 0x000fe200000000cf */
[----:B------:R-:W-:Y:S01]  /*21a0*/  IMAD.WIDE R76, R171, 0x2, R138 ;  /* 0x00000002ab4c7825 */ /* 0x000fe200078e028a */
[----:B------:R-:W-:Y:S02]  /*21b0*/  PRMT R205, RZ, 0x7610, R205 ;  /* 0x00007610ffcd7816 */ /* 0x000fe400000000cd */
[----:B------:R0:W4:Y:S01]  /*21c0*/  @!P3 LDG.E.U16 R160, desc[UR10][R74.64] ;  /* 0x0000000a4aa0b981 */ /* 0x000122000c1e1500 */
[----:B------:R-:W-:Y:S01]  /*21d0*/  PRMT R203, RZ, 0x7610, R203 ;  /* 0x00007610ffcb7816 */ /* 0x000fe200000000cb */
[--C-:B------:R-:W-:Y:S01]  /*21e0*/  IMAD.WIDE R192, R51, 0x2, R138.reuse ;  /* 0x0000000233c07825 */ /* 0x100fe200078e028a */
[----:B------:R-:W-:Y:S01]  /*21f0*/  ISETP.GE.AND P0, PT, R25, UR8, PT ;  /* 0x0000000819007c0c */ /* 0x000fe2000bf06270 */
[----:B------:R1:W4:Y:S02]  /*2200*/  @!P4 LDG.E.U16 R207, desc[UR10][R76.64] ;  /* 0x0000000a4ccfc981 */ /* 0x000324000c1e1500 */
[----:B0-----:R-:W-:-:S02]  /*2210*/  IMAD.WIDE R74, R165, 0x2, R138 ;  /* 0x00000002a54a7825 */ /* 0x001fc400078e028a */
[----:B------:R0:W4:Y:S01]  /*2220*/  @!P1 LDG.E.U16 R205, desc[UR10][R192.64] ;  /* 0x0000000ac0cd9981 */ /* 0x000122000c1e1500 */
[----:B------:R-:W-:Y:S02]  /*2230*/  ISETP.GE.AND P3, PT, R27, UR8, PT ;  /* 0x000000081b007c0c */ /* 0x000fe4000bf66270 */
[----:B------:R-:W-:Y:S01]  /*2240*/  ISETP.GE.AND P1, PT, R28, UR8, PT ;  /* 0x000000081c007c0c */ /* 0x000fe2000bf26270 */
[----:B------:R-:W4:Y:S01]  /*2250*/  @!P2 LDG.E.U16 R203, desc[UR10][R74.64] ;  /* 0x0000000a4acba981 */ /* 0x000f22000c1e1500 */
[----:B------:R-:W-:Y:S02]  /*2260*/  ISETP.GE.AND P4, PT, R30, UR8, PT ;  /* 0x000000081e007c0c */ /* 0x000fe4000bf86270 */
[----:B------:R-:W-:Y:S01]  /*2270*/  ISETP.GE.AND P2, PT, R31, UR8, PT ;  /* 0x000000081f007c0c */ /* 0x000fe2000bf46270 */
[----:B------:R-:W-:Y:S01]  /*2280*/  IMAD.WIDE R194, R167, 0x2, R138 ;  /* 0x00000002a7c27825 */ /* 0x000fe200078e028a */
[----:B------:R-:W-:Y:S02]  /*2290*/  PRMT R162, RZ, 0x7610, R162 ;  /* 0x00007610ffa27816 */ /* 0x000fe400000000a2 */
[----:B------:R-:W-:Y:S01]  /*22a0*/  ISETP.GE.AND P5, PT, R23, UR8, PT ;  /* 0x0000000817007c0c */ /* 0x000fe2000bfa6270 */
[----:B-1----:R-:W-:Y:S01]  /*22b0*/  IMAD.WIDE R76, R163, 0x2, R138 ;  /* 0x00000002a34c7825 */ /* 0x002fe200078e028a */
[----:B------:R-:W-:-:S02]  /*22c0*/  PRMT R164, RZ, 0x7610, R164 ;  /* 0x00007610ffa47816 */ /* 0x000fc400000000a4 */
[----:B------:R1:W4:Y:S01]  /*22d0*/  @!P0 LDG.E.U16 R162, desc[UR10][R194.64] ;  /* 0x0000000ac2a28981 */ /* 0x000322000c1e1500 */
[----:B------:R-:W-:Y:S01]  /*22e0*/  PRMT R201, RZ, 0x7610, R201 ;  /* 0x00007610ffc97816 */ /* 0x000fe200000000c9 */
[----:B------:R-:W-:Y:S01]  /*22f0*/  IMAD.WIDE R190, R161, 0x2, R138 ;  /* 0x00000002a1be7825 */ /* 0x000fe200078e028a */
[----:B------:R-:W-:Y:S01]  /*2300*/  PRMT R199, RZ, 0x7610, R199 ;  /* 0x00007610ffc77816 */ /* 0x000fe200000000c7 */
[----:B------:R-:W4:Y:S01]  /*2310*/  @!P3 LDG.E.U16 R164, desc[UR10][R76.64] ;  /* 0x0000000a4ca4b981 */ /* 0x000f22000c1e1500 */
[----:B------:R-:W-:Y:S01]  /*2320*/  PRMT R70, RZ, 0x7610, R70 ;  /* 0x00007610ff467816 */ /* 0x000fe20000000046 */
[----:B0-----:R-:W-:Y:S01]  /*2330*/  IMAD.WIDE R192, R157, 0x2, R138 ;  /* 0x000000029dc07825 */ /* 0x001fe200078e028a */
[----:B------:R-:W-:Y:S01]  /*2340*/  ISETP.GE.AND P0, PT, R29, UR8, PT ;  /* 0x000000081d007c0c */ /* 0x000fe2000bf06270 */
[----:B------:R0:W4:Y:S01]  /*2350*/  @!P1 LDG.E.U16 R201, desc[UR10][R190.64] ;  /* 0x0000000abec99981 */ /* 0x000122000c1e1500 */
[----:B------:R-:W-:Y:S01]  /*2360*/  PRMT R156, RZ, 0x7610, R156 ;  /* 0x00007610ff9c7816 */ /* 0x000fe2000000009c */
[----:B-1----:R-:W-:-:S04]  /*2370*/  IMAD.WIDE R194, R155, 0x2, R138 ;  /* 0x000000029bc27825 */ /* 0x002fc800078e028a */
[----:B------:R-:W-:Y:S01]  /*2380*/  IMAD.WIDE R78, R169, 0x2, R138 ;  /* 0x00000002a94e7825 */ /* 0x000fe200078e028a */
[----:B------:R-:W4:Y:S01]  /*2390*/  @!P4 LDG.E.U16 R199, desc[UR10][R192.64] ;  /* 0x0000000ac0c7c981 */ /* 0x000f22000c1e1500 */
[----:B------:R-:W-:Y:S02]  /*23a0*/  ISETP.GE.AND P1, PT, R32, UR8, PT ;  /* 0x0000000820007c0c */ /* 0x000fe4000bf26270 */
[----:B------:R-:W-:Y:S01]  /*23b0*/  ISETP.GE.AND P3, PT, R34, UR8, PT ;  /* 0x0000000822007c0c */ /* 0x000fe2000bf66270 */
[----:B------:R-:W4:Y:S01]  /*23c0*/  @!P2 LDG.E.U16 R70, desc[UR10][R194.64] ;  /* 0x0000000ac246a981 */ /* 0x000f22000c1e1500 */
[----:B------:R-:W-:Y:S02]  /*23d0*/  ISETP.GE.AND P2, PT, R35, UR8, PT ;  /* 0x0000000823007c0c */ /* 0x000fe4000bf46270 */
[----:B------:R-:W-:Y:S01]  /*23e0*/  ISETP.GE.AND P4, PT, R37, UR8, PT ;  /* 0x0000000825007c0c */ /* 0x000fe2000bf86270 */
[----:B------:R1:W4:Y:S01]  /*23f0*/  @!P5 LDG.E.U16 R156, desc[UR10][R78.64] ;  /* 0x0000000a4e9cd981 */ /* 0x000322000c1e1500 */
[----:B------:R-:W-:Y:S01]  /*2400*/  PRMT R158, RZ, 0x7610, R158 ;  /* 0x00007610ff9e7816 */ /* 0x000fe2000000009e */
[----:B------:R-:W-:Y:S01]  /*2410*/  IMAD.WIDE R74, R153, 0x2, R138 ;  /* 0x00000002994a7825 */ /* 0x000fe200078e028a */
[----:B------:R-:W-:-:S02]  /*2420*/  PRMT R73, RZ, 0x7610, R73 ;  /* 0x00007610ff497816 */ /* 0x000fc40000000049 */
[----:B------:R-:W-:Y:S01]  /*2430*/  PRMT R71, RZ, 0x7610, R71 ;  /* 0x00007610ff477816 */ /* 0x000fe20000000047 */
[----:B0-----:R-:W-:Y:S01]  /*2440*/  IMAD.WIDE R190, R149, 0x2, R138 ;  /* 0x0000000295be7825 */ /* 0x001fe200078e028a */
[----:B------:R-:W-:Y:S02]  /*2450*/  PRMT R146, RZ, 0x7610, R146 ;  /* 0x00007610ff927816 */ /* 0x000fe40000000092 */
[----:B------:R-:W-:Y:S01]  /*2460*/  PRMT R154, RZ, 0x7610, R154 ;  /* 0x00007610ff9a7816 */ /* 0x000fe2000000009a */
[--C-:B-1----:R-:W-:Y:S01]  /*2470*/  IMAD.WIDE R78, R159, 0x2, R138.reuse ;  /* 0x000000029f4e7825 */ /* 0x102fe200078e028a */
[----:B------:R-:W4:Y:S03]  /*2480*/  @!P1 LDG.E.U16 R73, desc[UR10][R74.64] ;  /* 0x0000000a4a499981 */ /* 0x000f26000c1e1500 */
[----:B------:R-:W-:Y:S01]  /*2490*/  IMAD.WIDE R194, R143, 0x2, R138 ;  /* 0x000000028fc27825 */ /* 0x000fe200078e028a */
[----:B------:R0:W4:Y:S01]  /*24a0*/  @!P0 LDG.E.U16 R158, desc[UR10][R78.64] ;  /* 0x0000000a4e9e8981 */ /* 0x000122000c1e1500 */
[----:B------:R-:W-:-:S02]  /*24b0*/  ISETP.GE.AND P0, PT, R33, UR8, PT ;  /* 0x0000000821007c0c */ /* 0x000fc4000bf06270 */
[----:B------:R-:W-:Y:S01]  /*24c0*/  ISETP.GE.AND P1, PT, R36, UR8, PT ;  /* 0x0000000824007c0c */ /* 0x000fe2000bf26270 */
[----:B------:R1:W4:Y:S01]  /*24d0*/  @!P3 LDG.E.U16 R71, desc[UR10][R190.64] ;  /* 0x0000000abe47b981 */ /* 0x000322000c1e1500 */
[----:B------:R-:W-:-:S03]  /*24e0*/  PRMT R150, RZ, 0x7610, R150 ;  /* 0x00007610ff967816 */ /* 0x000fc60000000096 */
[----:B------:R-:W4:Y:S01]  /*24f0*/  @!P4 LDG.E.U16 R154, desc[UR10][R194.64] ;  /* 0x0000000ac29ac981 */ /* 0x000f22000c1e1500 */
[--C-:B0-----:R-:W-:Y:S01]  /*2500*/  IMAD.WIDE R78, R147, 0x2, R138.reuse ;  /* 0x00000002934e7825 */ /* 0x101fe200078e028a */
[----:B------:R-:W-:Y:S02]  /*2510*/  ISETP.GE.AND P3, PT, R39, UR8, PT ;  /* 0x0000000827007c0c */ /* 0x000fe4000bf66270 */
[----:B------:R-:W-:Y:S02]  /*2520*/  ISETP.GE.AND P4, PT, R40, UR8, PT ;  /* 0x0000000828007c0c */ /* 0x000fe4000bf86270 */
[----:B------:R-:W4:Y:S01]  /*2530*/  @!P2 LDG.E.U16 R146, desc[UR10][R78.64] ;  /* 0x0000000a4e92a981 */ /* 0x000f22000c1e1500 */
[----:B------:R-:W-:Y:S01]  /*2540*/  ISETP.GE.AND P2, PT, R38, UR8, PT ;  /* 0x0000000826007c0c */ /* 0x000fe2000bf46270 */
[----:B------:R-:W-:Y:S01]  /*2550*/  IMAD.WIDE R76, R151, 0x2, R138 ;  /* 0x00000002974c7825 */ /* 0x000fe200078e028a */
[----:B------:R-:W-:Y:S02]  /*2560*/  PRMT R69, RZ, 0x7610, R69 ;  /* 0x00007610ff457816 */ /* 0x000fe40000000045 */
[----:B------:R-:W-:Y:S01]  /*2570*/  PRMT R67, RZ, 0x7610, R67 ;  /* 0x00007610ff437816 */ /* 0x000fe20000000043 */
[----:B------:R-:W-:Y:S01]  /*2580*/  IMAD.WIDE R192, R145, 0x2, R138 ;  /* 0x0000000291c07825 */ /* 0x000fe200078e028a */
[----:B------:R0:W4:Y:S01]  /*2590*/  @!P0 LDG.E.U16 R150, desc[UR10][R76.64] ;  /* 0x0000000a4c968981 */ /* 0x000122000c1e1500 */
[----:B------:R-:W-:-:S02]  /*25a0*/  PRMT R166, RZ, 0x7610, R166 ;  /* 0x00007610ffa67816 */ /* 0x000fc400000000a6 */
[----:B------:R-:W-:Y:S01]  /*25b0*/  PRMT R65, RZ, 0x7610, R65 ;  /* 0x00007610ff417816 */ /* 0x000fe20000000041 */
[--C-:B------:R-:W-:Y:S01]  /*25c0*/  IMAD.WIDE R74, R141, 0x2, R138.reuse ;  /* 0x000000028d4a7825 */ /* 0x100fe200078e028a */
[----:B------:R0:W4:Y:S03]  /*25d0*/  @!P1 LDG.E.U16 R69, desc[UR10][R192.64] ;  /* 0x0000000ac0459981 */ /* 0x000126000c1e1500 */
[--C-:B-1----:R-:W-:Y:S01]  /*25e0*/  IMAD.WIDE R190, R50, 0x2, R138.reuse ;  /* 0x0000000232be7825 */ /* 0x102fe200078e028a */
[----:B------:R1:W4:Y:S03]  /*25f0*/  @!P2 LDG.E.U16 R67, desc[UR10][R74.64] ;  /* 0x0000000a4a43a981 */ /* 0x000326000c1e1500 */
[----:B0-----:R-:W-:Y:S01]  /*2600*/  IMAD.WIDE R76, R53, 0x2, R138 ;  /* 0x00000002354c7825 */ /* 0x001fe200078e028a */
[----:B------:R-:W4:Y:S04]  /*2610*/  @!P4 LDG.E.U16 R65, desc[UR10][R190.64] ;  /* 0x0000000abe41c981 */ /* 0x000f28000c1e1500 */
[----:B------:R0:W4:Y:S01]  /*2620*/  @!P3 LDG.E.U16 R166, desc[UR10][R76.64] ;  /* 0x0000000a4ca6b981 */ /* 0x000122000c1e1500 */
[----:B------:R-:W-:Y:S01]  /*2630*/  BAR.SYNC.DEFER_BLOCKING 0x0 ;  /* 0x0000000000007b1d */ /* 0x000fe20000010000 */
[----:B------:R-:W-:-:S02]  /*2640*/  ISETP.GE.AND P1, PT, R9, UR8, PT ;  /* 0x0000000809007c0c */ /* 0x000fc4000bf26270 */
[----:B------:R-:W-:Y:S02]  /*2650*/  IADD3 R78, P0, R102, UR4, RZ ;  /* 0x00000004664e7c10 */ /* 0x000fe4000ff1e0ff */
[----:B------:R-:W-:Y:S02]  /*2660*/  IADD3 R192, P2, R100, UR4, RZ ;  /* 0x0000000464c07c10 */ /* 0x000fe4000ff5e0ff */
[----:B------:R-:W-:Y:S02]  /*2670*/  PRMT R168, RZ, 0x7610, R168 ;  /* 0x00007610ffa87816 */ /* 0x000fe400000000a8 */
[----:B------:R-:W-:Y:S02]  /*2680*/  IADD3.X R79, R103, UR5, RZ, P0, !PT ;  /* 0x00000005674f7c10 */ /* 0x000fe400087fe4ff */
[----:B------:R-:W-:Y:S02]  /*2690*/  IADD3.X R193, R101, UR5, RZ, P2, !PT ;  /* 0x0000000565c17c10 */ /* 0x000fe400097fe4ff */
[----:B------:R-:W-:-:S02]  /*26a0*/  IADD3 R194, P0, R98, UR4, RZ ;  /* 0x0000000462c27c10 */ /* 0x000fc4000ff1e0ff */
[----:B-1----:R-:W-:Y:S02]  /*26b0*/  IADD3 R74, P2, R96, UR4, RZ ;  /* 0x00000004604a7c10 */ /* 0x002fe4000ff5e0ff */
[----:B0-----:R-:W-:Y:S02]  /*26c0*/  IADD3 R76, P3, R94, UR4, RZ ;  /* 0x000000045e4c7c10 */ /* 0x001fe4000ff7e0ff */
[----:B------:R-:W-:Y:S02]  /*26d0*/  PRMT R223, RZ, 0x7610, R223 ;  /* 0x00007610ffdf7816 */ /* 0x000fe400000000df */
[----:B------:R-:W-:Y:S02]  /*26e0*/  PRMT R225, RZ, 0x7610, R225 ;  /* 0x00007610ffe17816 */ /* 0x000fe400000000e1 */
[----:B------:R-:W-:Y:S01]  /*26f0*/  PRMT R229, RZ, 0x7610, R229 ;  /* 0x00007610ffe57816 */ /* 0x000fe200000000e5 */
[----:B------:R0:W4:Y:S01]  /*2700*/  @!P1 LDG.E.U16 R168, desc[UR10][R192.64] ;  /* 0x0000000ac0a89981 */ /* 0x000122000c1e1500 */
[----:B------:R-:W-:-:S02]  /*2710*/  IADD3.X R195, R99, UR5, RZ, P0, !PT ;  /* 0x0000000563c37c10 */ /* 0x000fc400087fe4ff */
[----:B------:R-:W-:Y:S01]  /*2720*/  IADD3.X R75, R97, UR5, RZ, P2, !PT ;  /* 0x00000005614b7c10 */ /* 0x000fe200097fe4ff */
[----:B------:R1:W4:Y:S01]  /*2730*/  @!P1 LDG.E.U16 R223, desc[UR10][R78.64] ;  /* 0x0000000a4edf9981 */ /* 0x000322000c1e1500 */
[----:B------:R-:W-:Y:S02]  /*2740*/  IADD3.X R77, R95, UR5, RZ, P3, !PT ;  /* 0x000000055f4d7c10 */ /* 0x000fe40009ffe4ff */
[----:B------:R-:W-:Y:S01]  /*2750*/  IADD3 R190, P2, R90, UR4, RZ ;  /* 0x000000045abe7c10 */ /* 0x000fe2000ff5e0ff */
[----:B------:R1:W4:Y:S01]  /*2760*/  @!P1 LDG.E.U16 R225, desc[UR10][R194.64] ;  /* 0x0000000ac2e19981 */ /* 0x000322000c1e1500 */
[----:B0-----:R-:W-:Y:S02]  /*2770*/  IADD3 R192, P3, R88, UR4, RZ ;  /* 0x0000000458c07c10 */ /* 0x001fe4000ff7e0ff */
[----:B------:R-:W-:Y:S01]  /*2780*/  PRMT R227, RZ, 0x7610, R227 ;  /* 0x00007610ffe37816 */ /* 0x000fe200000000e3 */
[----:B------:R0:W4:Y:S01]  /*2790*/  @!P1 LDG.E.U16 R229, desc[UR10][R76.64] ;  /* 0x0000000a4ce59981 */ /* 0x000122000c1e1500 */
[----:B------:R-:W-:-:S02]  /*27a0*/  PRMT R172, RZ, 0x7610, R172 ;  /* 0x00007610ffac7816 */ /* 0x000fc400000000ac */
[----:B------:R-:W-:Y:S02]  /*27b0*/  IADD3.X R191, R91, UR5, RZ, P2, !PT ;  /* 0x000000055bbf7c10 */ /* 0x000fe400097fe4ff */
[----:B------:R-:W-:Y:S01]  /*27c0*/  IADD3.X R193, R89, UR5, RZ, P3, !PT ;  /* 0x0000000559c17c10 */ /* 0x000fe20009ffe4ff */
[----:B------:R0:W4:Y:S01]  /*27d0*/  @!P1 LDG.E.U16 R227, desc[UR10][R74.64] ;  /* 0x0000000a4ae39981 */ /* 0x000122000c1e1500 */
[----:B-1----:R-:W-:Y:S02]  /*27e0*/  IADD3 R78, P0, R92, UR4, RZ ;  /* 0x000000045c4e7c10 */ /* 0x002fe4000ff1e0ff */
[----:B------:R-:W-:Y:S01]  /*27f0*/  IADD3 R194, P3, R62, UR4, RZ ;  /* 0x000000043ec27c10 */ /* 0x000fe2000ff7e0ff */
[----:B------:R1:W4:Y:S01]  /*2800*/  @!P1 LDG.E.U16 R172, desc[UR10][R190.64] ;  /* 0x0000000abeac9981 */ /* 0x000322000c1e1500 */
[----:B0-----:R-:W-:Y:S02]  /*2810*/  IADD3 R76, P2, R84, UR4, RZ ;  /* 0x00000004544c7c10 */ /* 0x001fe4000ff5e0ff */
[----:B------:R-:W-:-:S02]  /*2820*/  PRMT R231, RZ, 0x7610, R231 ;  /* 0x00007610ffe77816 */ /* 0x000fc400000000e7 */
[----:B------:R-:W-:Y:S02]  /*2830*/  PRMT R170, RZ, 0x7610, R170 ;  /* 0x00007610ffaa7816 */ /* 0x000fe400000000aa */
[----:B------:R-:W-:Y:S02]  /*2840*/  PRMT R235, RZ, 0x7610, R235 ;  /* 0x00007610ffeb7816 */ /* 0x000fe400000000eb */
[----:B------:R-:W-:Y:S02]  /*2850*/  IADD3.X R79, R93, UR5, RZ, P0, !PT ;  /* 0x000000055d4f7c10 */ /* 0x000fe400087fe4ff */
[----:B------:R-:W-:Y:S01]  /*2860*/  IADD3.X R77, R85, UR5, RZ, P2, !PT ;  /* 0x00000005554d7c10 */ /* 0x000fe200097fe4ff */
[----:B------:R0:W4:Y:S01]  /*2870*/  @!P1 LDG.E.U16 R170, desc[UR10][R192.64] ;  /* 0x0000000ac0aa9981 */ /* 0x000122000c1e1500 */
[----:B------:R-:W-:Y:S02]  /*2880*/  IADD3.X R195, R63, UR5, RZ, P3, !PT ;  /* 0x000000053fc37c10 */ /* 0x000fe40009ffe4ff */
[----:B------:R-:W-:Y:S01]  /*2890*/  IADD3 R74, P0, R86, UR4, RZ ;  /* 0x00000004564a7c10 */ /* 0x000fe2000ff1e0ff */
[----:B------:R0:W4:Y:S01]  /*28a0*/  @!P1 LDG.E.U16 R231, desc[UR10][R78.64] ;  /* 0x0000000a4ee79981 */ /* 0x000122000c1e1500 */
[----:B-1----:R-:W-:-:S02]  /*28b0*/  IADD3 R190, P2, R58, UR4, RZ ;  /* 0x000000043abe7c10 */ /* 0x002fc4000ff5e0ff */
[----:B------:R-:W-:Y:S01]  /*28c0*/  IADD3.X R75, R87, UR5, RZ, P0, !PT ;  /* 0x00000005574b7c10 */ /* 0x000fe200087fe4ff */
[----:B------:R1:W4:Y:S01]  /*28d0*/  @!P1 LDG.E.U16 R235, desc[UR10][R194.64] ;  /* 0x0000000ac2eb9981 */ /* 0x000322000c1e1500 */
[----:B------:R-:W-:Y:S02]  /*28e0*/  IADD3.X R191, R59, UR5, RZ, P2, !PT ;  /* 0x000000053bbf7c10 */ /* 0x000fe400097fe4ff */
[----:B0-----:R-:W-:Y:S02]  /*28f0*/  IADD3 R192, P3, R56, UR4, RZ ;  /* 0x0000000438c07c10 */ /* 0x001fe4000ff7e0ff */
[----:B------:R-:W-:Y:S02]  /*2900*/  IADD3 R220, P4, R54, UR4, RZ ;  /* 0x0000000436dc7c10 */ /* 0x000fe4000ff9e0ff */
[----:B------:R-:W-:Y:S02]  /*2910*/  IADD3 R78, P0, R60, UR4, RZ ;  /* 0x000000043c4e7c10 */ /* 0x000fe4000ff1e0ff */
[----:B-1----:R-:W-:-:S02]  /*2920*/  IADD3 R194, P2, R104, UR4, RZ ;  /* 0x0000000468c27c10 */ /* 0x002fc4000ff5e0ff */
[----:B------:R-:W-:Y:S02]  /*2930*/  PRMT R233, RZ, 0x7610, R233 ;  /* 0x00007610ffe97816 */ /* 0x000fe400000000e9 */
[----:B------:R-:W-:Y:S02]  /*2940*/  PRMT R174, RZ, 0x7610, R174 ;  /* 0x00007610ffae7816 */ /* 0x000fe400000000ae */
[----:B------:R-:W-:Y:S02]  /*2950*/  PRMT R237, RZ, 0x7610, R237 ;  /* 0x00007610ffed7816 */ /* 0x000fe400000000ed */
[----:B------:R-:W-:Y:S01]  /*2960*/  PRMT R239, RZ, 0x7610, R239 ;  /* 0x00007610ffef7816 */ /* 0x000fe200000000ef */
[----:B------:R-:W4:Y:S01]  /*2970*/  @!P1 LDG.E.U16 R233, desc[UR10][R74.64] ;  /* 0x0000000a4ae99981 */ /* 0x000f22000c1e1500 */
[----:B------:R-:W-:Y:S02]  /*2980*/  PRMT R241, RZ, 0x7610, R241 ;  /* 0x00007610fff17816 */ /* 0x000fe400000000f1 */
[----:B------:R-:W-:Y:S01]  /*2990*/  PRMT R176, RZ, 0x7610, R176 ;  /* 0x00007610ffb07816 */ /* 0x000fe200000000b0 */
[----:B------:R0:W4:Y:S01]  /*29a0*/  @!P1 LDG.E.U16 R174, desc[UR10][R76.64] ;  /* 0x0000000a4cae9981 */ /* 0x000122000c1e1500 */
[----:B------:R-:W-:-:S02]  /*29b0*/  PRMT R200, RZ, 0x7610, R200 ;  /* 0x00007610ffc87816 */ /* 0x000fc400000000c8 */
[----:B------:R-:W-:Y:S01]  /*29c0*/  IADD3.X R79, R61, UR5, RZ, P0, !PT ;  /* 0x000000053d4f7c10 */ /* 0x000fe200087fe4ff */
[----:B------:R-:W4:Y:S01]  /*29d0*/  @!P1 LDG.E.U16 R239, desc[UR10][R190.64] ;  /* 0x0000000abeef9981 */ /* 0x000f22000c1e1500 */
[----:B------:R-:W-:Y:S02]  /*29e0*/  IADD3.X R193, R57, UR5, RZ, P3, !PT ;  /* 0x0000000539c17c10 */ /* 0x000fe40009ffe4ff */
[----:B------:R-:W-:Y:S01]  /*29f0*/  IADD3.X R221, R55, UR5, RZ, P4, !PT ;  /* 0x0000000537dd7c10 */ /* 0x000fe2000a7fe4ff */
[----:B------:R1:W4:Y:S01]  /*2a00*/  @!P1 LDG.E.U16 R237, desc[UR10][R78.64] ;  /* 0x0000000a4eed9981 */ /* 0x000322000c1e1500 */
[----:B------:R-:W-:Y:S02]  /*2a10*/  IADD3.X R195, R105, UR5, RZ, P2, !PT ;  /* 0x0000000569c37c10 */ /* 0x000fe400097fe4ff */
[----:B------:R-:W-:Y:S01]  /*2a20*/  IADD3 R196, P3, R132, UR4, RZ ;  /* 0x0000000484c47c10 */ /* 0x000fe2000ff7e0ff */
[----:B------:R2:W4:Y:S01]  /*2a30*/  @!P1 LDG.E.U16 R241, desc[UR10][R192.64] ;  /* 0x0000000ac0f19981 */ /* 0x000522000c1e1500 */
[----:B------:R-:W-:-:S02]  /*2a40*/  ISETP.GE.AND P0, PT, R10, UR8, PT ;  /* 0x000000080a007c0c */ /* 0x000fc4000bf06270 */
[----:B------:R-:W-:Y:S01]  /*2a50*/  IADD3.X R197, R133, UR5, RZ, P3, !PT ;  /* 0x0000000585c57c10 */ /* 0x000fe20009ffe4ff */
[----:B------:R-:W4:Y:S01]  /*2a60*/  @!P1 LDG.E.U16 R176, desc[UR10][R220.64] ;  /* 0x0000000adcb09981 */ /* 0x000f22000c1e1500 */
[----:B0-----:R-:W-:Y:S02]  /*2a70*/  IADD3 R76, P2, R128, UR4, RZ ;  /* 0x00000004804c7c10 */ /* 0x001fe4000ff5e0ff */
[----:B-1----:R-:W-:Y:S01]  /*2a80*/  IADD3 R78, P3, R126, UR4, RZ ;  /* 0x000000047e4e7c10 */ /* 0x002fe2000ff7e0ff */
[----:B------:R0:W4:Y:S01]  /*2a90*/  @!P1 LDG.E.U16 R200, desc[UR10][R194.64] ;  /* 0x0000000ac2c89981 */ /* 0x000122000c1e1500 */
[----:B------:R-:W-:Y:S02]  /*2aa0*/  IADD3 R74, P1, R130, UR4, RZ ;  /* 0x00000004824a7c10 */ /* 0x000fe4000ff3e0ff */
[----:B------:R-:W-:Y:S02]  /*2ab0*/  PRMT R188, RZ, 0x7610, R188 ;  /* 0x00007610ffbc7816 */ /* 0x000fe400000000bc */
[----:B------:R-:W-:-:S02]  /*2ac0*/  PRMT R186, RZ, 0x7610, R186 ;  /* 0x00007610ffba7816 */ /* 0x000fc400000000ba */
[----:B------:R-:W-:Y:S02]  /*2ad0*/  IADD3.X R75, R131, UR5, RZ, P1, !PT ;  /* 0x00000005834b7c10 */ /* 0x000fe40008ffe4ff */
[----:B------:R-:W-:Y:S02]  /*2ae0*/  IADD3.X R77, R129, UR5, RZ, P2, !PT ;  /* 0x00000005814d7c10 */ /* 0x000fe400097fe4ff */
[----:B------:R-:W-:Y:S01]  /*2af0*/  PRMT R251, RZ, 0x7610, R251 ;  /* 0x00007610fffb7816 */ /* 0x000fe200000000fb */
[----:B------:R1:W4:Y:S01]  /*2b00*/  @!P0 LDG.E.U16 R188, desc[UR10][R74.64] ;  /* 0x0000000a4abc8981 */ /* 0x000322000c1e1500 */
[----:B------:R-:W-:Y:S02]  /*2b10*/  IADD3.X R79, R127, UR5, RZ, P3, !PT ;  /* 0x000000057f4f7c10 */ /* 0x000fe40009ffe4ff */
[----:B------:R-:W-:Y:S01]  /*2b20*/  IADD3 R190, P1, R124, UR4, RZ ;  /* 0x000000047cbe7c10 */ /* 0x000fe2000ff3e0ff */
[----:B------:R3:W4:Y:S01]  /*2b30*/  @!P0 LDG.E.U16 R186, desc[UR10][R76.64] ;  /* 0x0000000a4cba8981 */ /* 0x000722000c1e1500 */
[----:B--2---:R-:W-:-:S02]  /*2b40*/  IADD3 R192, P2, R122, UR4, RZ ;  /* 0x000000047ac07c10 */ /* 0x004fc4000ff5e0ff */
[----:B0-----:R-:W-:Y:S01]  /*2b50*/  IADD3 R194, P3, R118, UR4, RZ ;  /* 0x0000000476c27c10 */ /* 0x001fe2000ff7e0ff */
[----:B------:R0:W2:Y:S01]  /*2b60*/  @!P0 LDG.E.U16 R251, desc[UR10][R78.64] ;  /* 0x0000000a4efb8981 */ /* 0x0000a2000c1e1500 */
[----:B------:R-:W-:Y:S02]  /*2b70*/  PRMT R198, RZ, 0x7610, R198 ;  /* 0x00007610ffc67816 */ /* 0x000fe400000000c6 */
[----:B------:R-:W-:Y:S02]  /*2b80*/  PRMT R247, RZ, 0x7610, R247 ;  /* 0x00007610fff77816 */ /* 0x000fe400000000f7 */
[----:B------:R-:W-:Y:S02]  /*2b90*/  PRMT R249, RZ, 0x7610, R249 ;  /* 0x00007610fff97816 */ /* 0x000fe400000000f9 */
[----:B------:R-:W-:Y:S01]  /*2ba0*/  IADD3.X R191, R125, UR5, RZ, P1, !PT ;  /* 0x000000057dbf7c10 */ /* 0x000fe20008ffe4ff */
[----:B------:R5:W2:Y:S01]  /*2bb0*/  @!P0 LDG.E.U16 R198, desc[UR10][R196.64] ;  /* 0x0000000ac4c68981 */ /* 0x000aa2000c1e1500 */
[----:B------:R-:W-:-:S02]  /*2bc0*/  PRMT R184, RZ, 0x7610, R184 ;  /* 0x00007610ffb87816 */ /* 0x000fc400000000b8 */
[----:B------:R-:W-:Y:S01]  /*2bd0*/  IADD3.X R193, R123, UR5, RZ, P2, !PT ;  /* 0x000000057bc17c10 */ /* 0x000fe200097fe4ff */
[----:B------:R-:W2:Y:S01]  /*2be0*/  @!P0 LDG.E.U16 R249, desc[UR10][R190.64] ;  /* 0x0000000abef98981 */ /* 0x000ea2000c1e1500 */
[----:B------:R-:W-:Y:S02]  /*2bf0*/  IADD3.X R195, R119, UR5, RZ, P3, !PT ;  /* 0x0000000577c37c10 */ /* 0x000fe40009ffe4ff */
[----:B-1----:R-:W-:Y:S01]  /*2c00*/  IADD3 R74, P1, R110, UR4, RZ ;  /* 0x000000046e4a7c10 */ /* 0x002fe2000ff3e0ff */
[----:B------:R-:W2:Y:S01]  /*2c10*/  @!P0 LDG.E.U16 R184, desc[UR10][R192.64] ;  /* 0x0000000ac0b88981 */ /* 0x000ea2000c1e1500 */
[----:B---3--:R-:W-:Y:S02]  /*2c20*/  IADD3 R76, P2, R108, UR4, RZ ;  /* 0x000000046c4c7c10 */ /* 0x008fe4000ff5e0ff */
[----:B0-----:R-:W-:Y:S01]  /*2c30*/  IADD3 R78, P3, R106, UR4, RZ ;  /* 0x000000046a4e7c10 */ /* 0x001fe2000ff7e0ff */
[----:B------:R0:W3:Y:S01]  /*2c40*/  @!P0 LDG.E.U16 R247, desc[UR10][R194.64] ;  /* 0x0000000ac2f78981 */ /* 0x0000e2000c1e1500 */
[----:B------:R-:W-:-:S02]  /*2c50*/  PRMT R221, RZ, 0x7610, R221 ;  /* 0x00007610ffdd7816 */ /* 0x000fc400000000dd */
[----:B------:R-:W-:Y:S02]  /*2c60*/  IADD3.X R75, R111, UR5, RZ, P1, !PT ;  /* 0x000000056f4b7c10 */ /* 0x000fe40008ffe4ff */
[----:B-----5:R-:W-:Y:S02]  /*2c70*/  PRMT R197, RZ, 0x7610, R197 ;  /* 0x00007610ffc57816 */ /* 0x020fe400000000c5 */
[----:B------:R-:W-:Y:S01]  /*2c80*/  IADD3.X R77, R109, UR5, RZ, P2, !PT ;  /* 0x000000056d4d7c10 */ /* 0x000fe200097fe4ff */
[----:B------:R1:W5:Y:S01]  /*2c90*/  @!P0 LDG.E.U16 R221, desc[UR10][R74.64] ;  /* 0x0000000a4add8981 */ /* 0x000362000c1e1500 */
[----:B------:R-:W-:Y:S02]  /*2ca0*/  PRMT R178, RZ, 0x7610, R178 ;  /* 0x00007610ffb27816 */ /* 0x000fe400000000b2 */
[----:B------:R-:W-:Y:S01]  /*2cb0*/  IADD3.X R79, R107, UR5, RZ, P3, !PT ;  /* 0x000000056b4f7c10 */ /* 0x000fe20009ffe4ff */
[----:B------:R1:W3:Y:S01]  /*2cc0*/  @!P0 LDG.E.U16 R197, desc[UR10][R76.64] ;  /* 0x0000000a4cc58981 */ /* 0x0002e2000c1e1500 */
[----:B0-----:R-:W-:-:S02]  /*2cd0*/  IADD3 R194, P2, R114, UR4, RZ ;  /* 0x0000000472c27c10 */ /* 0x001fc4000ff5e0ff */
[----:B------:R-:W-:Y:S01]  /*2ce0*/  IADD3 R190, P3, R112, UR4, RZ ;  /* 0x0000000470be7c10 */ /* 0x000fe2000ff7e0ff */
[----:B------:R0:W5:Y:S01]  /*2cf0*/  @!P0 LDG.E.U16 R178, desc[UR10][R78.64] ;  /* 0x0000000a4eb28981 */ /* 0x000162000c1e1500 */
[----:B------:R-:W-:Y:S02]  /*2d00*/  IADD3 R192, P1, R116, UR4, RZ ;  /* 0x0000000474c07c10 */ /* 0x000fe4000ff3e0ff */
[----:B------:R-:W-:Y:S02]  /*2d10*/  IADD3.X R195, R115, UR5, RZ, P2, !PT ;  /* 0x0000000573c37c10 */ /* 0x000fe400097fe4ff */
[----:B------:R-:W-:Y:S02]  /*2d20*/  IADD3.X R191, R113, UR5, RZ, P3, !PT ;  /* 0x0000000571bf7c10 */ /* 0x000fe40009ffe4ff */
[----:B------:R-:W-:Y:S02]  /*2d30*/  PRMT R243, RZ, 0x7610, R243 ;  /* 0x00007610fff37816 */ /* 0x000fe400000000f3 */
[----:B------:R-:W-:-:S02]  /*2d40*/  IADD3.X R193, R117, UR5, RZ, P1, !PT ;  /* 0x0000000575c17c10 */ /* 0x000fc40008ffe4ff */
[----:B-1----:R-:W-:Y:S02]  /*2d50*/  IADD3 R74, P2, R134, UR4, RZ ;  /* 0x00000004864a7c10 */ /* 0x002fe4000ff5e0ff */
[----:B------:R-:W-:Y:S01]  /*2d60*/  PRMT R245, RZ, 0x7610, R245 ;  /* 0x00007610fff57816 */ /* 0x000fe200000000f5 */
[----:B------:R-:W3:Y:S01]  /*2d70*/  @!P0 LDG.E.U16 R243, desc[UR10][R190.64] ;  /* 0x0000000abef38981 */ /* 0x000ee2000c1e1500 */
[----:B------:R-:W-:Y:S02]  /*2d80*/  IADD3 R76, P3, R120, UR4, RZ ;  /* 0x00000004784c7c10 */ /* 0x000fe4000ff7e0ff */
[----:B0-----:R-:W-:Y:S02]  /*2d90*/  IADD3 R78, P1, R136, UR4, RZ ;  /* 0x00000004884e7c10 */ /* 0x001fe4000ff3e0ff */
[----:B------:R-:W-:Y:S01]  /*2da0*/  PRMT R180, RZ, 0x7610, R180 ;  /* 0x00007610ffb47816 */ /* 0x000fe200000000b4 */
[----:B------:R-:W3:Y:S01]  /*2db0*/  @!P0 LDG.E.U16 R245, desc[UR10][R194.64] ;  /* 0x0000000ac2f58981 */ /* 0x000ee2000c1e1500 */
[----:B------:R-:W-:-:S02]  /*2dc0*/  PRMT R196, RZ, 0x7610, R196 ;  /* 0x00007610ffc47816 */ /* 0x000fc400000000c4 */
[----:B------:R-:W-:Y:S02]  /*2dd0*/  IADD3.X R75, R135, UR5, RZ, P2, !PT ;  /* 0x00000005874b7c10 */ /* 0x000fe400097fe4ff */
[----:B------:R-:W-:Y:S01]  /*2de0*/  PRMT R182, RZ, 0x7610, R182 ;  /* 0x00007610ffb67816 */ /* 0x000fe200000000b6 */
[----:B------:R-:W3:Y:S01]  /*2df0*/  @!P0 LDG.E.U16 R180, desc[UR10][R192.64] ;  /* 0x0000000ac0b48981 */ /* 0x000ee2000c1e1500 */
[----:B------:R-:W-:Y:S02]  /*2e00*/  PRMT R202, RZ, 0x7610, R202 ;  /* 0x00007610ffca7816 */ /* 0x000fe400000000ca */
[----:B------:R-:W-:Y:S01]  /*2e10*/  IADD3.X R77, R121, UR5, RZ, P3, !PT ;  /* 0x00000005794d7c10 */ /* 0x000fe20009ffe4ff */
[----:B------:R-:W3:Y:S01]  /*2e20*/  @!P0 LDG.E.U16 R196, desc[UR10][R74.64] ;  /* 0x0000000a4ac48981 */ /* 0x000ee2000c1e1500 */
[----:B------:R-:W-:-:S03]  /*2e30*/  IADD3.X R79, R137, UR5, RZ, P1, !PT ;  /* 0x00000005894f7c10 */ /* 0x000fc60008ffe4ff */
[----:B------:R-:W3:Y:S04]  /*2e40*/  @!P0 LDG.E.U16 R182, desc[UR10][R76.64] ;  /* 0x0000000a4cb68981 */ /* 0x000ee8000c1e1500 */
[----:B------:R-:W3:Y:S04]  /*2e50*/  @!P0 LDG.E.U16 R202, desc[UR10][R78.64] ;  /* 0x0000000a4eca8981 */ /* 0x000ee8000c1e1500 */
[----:B------:R-:W-:Y:S04]  /*2e60*/  STS.U16 [R45+UR6], R66 ;  /* 0x000000422d007988 */ /* 0x000fe80008000406 */
[----:B------:R-:W-:Y:S04]  /*2e70*/  STS.U16 [R45+UR6+0x100], R68 ;  /* 0x000100442d007988 */ /* 0x000fe80008000406 */
[----:B------:R-:W-:Y:S04]  /*2e80*/  STS.U16 [R45+UR6+0x200], R64 ;  /* 0x000200402d007988 */ /* 0x000fe80008000406 */
[----:B----4-:R-:W-:Y:S04]  /*2e90*/  STS.U16 [R45+UR6+0x300], R72 ;  /* 0x000300482d007988 */ /* 0x010fe80008000406 */
[----:B------:R-:W-:Y:S04]  /*2ea0*/  STS.U16 [R45+UR6+0x400], R152 ;  /* 0x000400982d007988 */ /* 0x000fe80008000406 */
        /* <DEDUP_REMOVED lines=29> */
[----:B--2---:R-:W-:Y:S04]  /*3080*/  STS.U16 [R45+UR6+0x1880], R184 ;  /* 0x001880b82d007988 */ /* 0x004fe80008000406 */
[----:B-----5:R-:W-:Y:S04]  /*3090*/  STS.U16 [R45+UR6+0x1080], R178 ;  /* 0x001080b22d007988 */ /* 0x020fe80008000406 */
[----:B------:R-:W-:Y:S04]  /*30a0*/  STS.U16 [R140+UR6+0x1100], R241 ;  /* 0x001100f18c007988 */ /* 0x000fe80008000406 */
[----:B---3--:R-:W-:Y:S04]  /*30b0*/  STS.U16 [R140+UR6+0x1180], R197 ;  /* 0x001180c58c007988 */ /* 0x008fe80008000406 */
        /* <DEDUP_REMOVED lines=25> */
[----:B------:R-:W-:Y:S01]  /*3250*/  STS.U16 [R11+UR6+0x1f80], R202 ;  /* 0x001f80ca0b007988 */ /* 0x000fe20008000406 */
[----:B------:R-:W-:Y:S06]  /*3260*/  BAR.SYNC.DEFER_BLOCKING 0x0 ;  /* 0x0000000000007b1d */ /* 0x000fec0000010000 */
[----:B------:R-:W-:Y:S04]  /*3270*/  LDSM.16.MT88.4 R64, [R8] ;  /* 0x000000000840783b */ /* 0x000fe80000004200 */
[----:B------:R-:W0:Y:S04]  /*3280*/  LDSM.16.M88.4 R72, [R7+UR6+0x1000] ;  /* 0x001000060748783b */ /* 0x000e280008000200 */
[----:B------:R-:W1:Y:S04]  /*3290*/  LDSM.16.MT88.4 R76, [R8+0x200] ;  /* 0x00020000084c783b */ /* 0x000e680000004200 */
[----:B------:R-:W-:Y:S01]  /*32a0*/  LDSM.16.M88.4 R68, [R12+UR6+0x1000] ;  /* 0x001000060c44783b */ /* 0x000fe20008000200 */
[----:B0-----:R-:W-:Y:S03]  /*32b0*/  HMMA.16816.F32 R80, R64, R72, R80 ;  /* 0x000000484050723c */ /* 0x001fe60000001850 */
[----:B------:R-:W0:-:S15]  /*32c0*/  LDSM.16.MT88.4 R64, [R8+0x400] ;  /* 0x000400000840783b */ /* 0x000e1e0000004200 */
[----:B------:R-:W-:-:S06]  /*32d0*/  NOP ;  /* 0x0000000000007918 */ /* 0x000fcc0000000000 */
[----:B-1----:R-:W-:Y:S01]  /*32e0*/  HMMA.16816.F32 R80, R76, R74, R80 ;  /* 0x0000004a4c50723c */ /* 0x002fe20000001850 */
[----:B------:R-:W1:Y:S04]  /*32f0*/  LDSM.16.MT88.4 R72, [R8+0x600] ;  /* 0x000600000848783b */ /* 0x000e680000004200 */
[----:B------:R-:W-:-:S15]  /*3300*/  LDSM.16.M88.4 R76, [R7+UR6+0x1080] ;  /* 0x00108006074c783b */ /* 0x000fde0008000200 */
[----:B------:R-:W-:-:S04]  /*3310*/  NOP ;  /* 0x0000000000007918 */ /* 0x000fc80000000000 */
[----:B0-----:R-:W-:Y:S01]  /*3320*/  HMMA.16816.F32 R80, R64, R68, R80 ;  /* 0x000000444050723c */ /* 0x001fe20000001850 */
[----:B------:R-:W0:-:S15]  /*3330*/  LDSM.16.MT88.4 R64, [R8+0x800] ;  /* 0x000800000840783b */ /* 0x000e1e0000004200 */
[----:B------:R-:W-:-:S08]  /*3340*/  NOP ;  /* 0x0000000000007918 */ /* 0x000fd00000000000 */
        /* <DEDUP_REMOVED lines=8> */
[----:B------:R-:W1:Y:S01]  /*33d0*/  LDSM.16.MT88.4 R68, [R8+0xe00] ;  /* 0x000e00000844783b */ /* 0x000e620000004200 */
[----:B------:R-:W-:-:S05]  /*33e0*/  VIADD R41, R41, 0xffffffff ;  /* 0xffffffff29297836 */ /* 0x000fca0000000000 */
[----:B------:R-:W-:-:S15]  /*33f0*/  ISETP.NE.U32.AND P0, PT, R41, RZ, PT ;  /* 0x000000ff2900720c */ /* 0x000fde0003f05070 */
[----:B------:R-:W-:-:S02]  /*3400*/  NOP ;  /* 0x0000000000007918 */ /* 0x000fc40000000000 */
[----:B0-----:R-:W-:Y:S01]  /*3410*/  HMMA.16816.F32 R64, R72, R80, R64 ;  /* 0x000000504840723c */ /* 0x001fe20000001840 */
[----:B------:R-:W-:Y:S02]  /*3420*/  UIMAD.WIDE UR4, UR7, 0x2, UR4 ;  /* 0x00000002070478a5 */ /* 0x000fe4000f8e0204 */
[----:B------:R-:W-:Y:S01]  /*3430*/  UIADD3 UR8, UR8, -0x80, URZ ;  /* 0xffffff8008087890 */ /* 0x000fe2000fffe03f */
[----:B------:R-:W-:-:S15]  /*3440*/  IMAD.WIDE R138, R49, 0x2, R138 ;  /* 0x00000002318a7825 */ /* 0x000fde00078e028a */
[----:B------:R-:W-:-:S05]  /*3450*/  NOP ;  /* 0x0000000000007918 */ /* 0x000fca0000000000 */
[----:B-1----:R-:W-:Y:S01]  /*3460*/  HMMA.16816.F32 R80, R68, R82, R64 ;  /* 0x000000524450723c */ /* 0x002fe20000001840 */
[----:B------:R-:W-:-:S08]  /*3470*/  NOP ;  /* 0x0000000000007918 */ /* 0x000fd00000000000 */
[----:B------:R-:W-:-:S15]  /*3480*/  @P0 BRA `(.L_x_1) ;  /* 0xffffffe8005c0947 */ /* 0x000fde000383ffff */
[----:B------:R-:W-:Y:S02]  /*3490*/  F2FP.F16.F32.PACK_AB R82, R83, R82 ;  /* 0x000000525352723e */ /* 0x000fe400000000ff */
[----:B------:R-:W-:-:S07]  /*34a0*/  F2FP.F16.F32.PACK_AB R80, R81, R80 ;  /* 0x000000505150723e */ /* 0x000fce00000000ff */
.L_x_0:
[----:B------:R-:W-:Y:S01]  /*34b0*/  BAR.SYNC.DEFER_BLOCKING 0x0 ;  /* 0x0000000000007b1d */ /* 0x000fe20000010000 */
[----:B------:R-:W-:Y:S01]  /*34c0*/  SHF.R.S32.HI R9, RZ, 0x3, R0 ;  /* 0x00000003ff097819 */ /* 0x000fe20000011400 */
[----:B------:R-:W-:Y:S01]  /*34d0*/  IMAD.SHL.U32 R8, R0, 0x8, RZ ;  /* 0x0000000800087824 */ /* 0x000fe200078e00ff */
[----:B------:R-:W-:Y:S02]  /*34e0*/  LOP3.LUT R4, R4, 0x3c, RZ, 0xc0, !PT ;  /* 0x0000003c04047812 */ /* 0x000fe400078ec0ff */
[----:B------:R-:W-:Y:S01]  /*34f0*/  SGXT R9, R9, 0x1 ;  /* 0x000000010909781a */ /* 0x000fe20000000200 */
[----:B------:R-:W-:Y:S01]  /*3500*/  ULDC UR4, c[0x0][0x244] ;  /* 0x0000910000047ab9 */ /* 0x000fe20000000800 */
[----:B------:R-:W-:Y:S02]  /*3510*/  LOP3.LUT R7, R0, 0x20, RZ, 0xc0, !PT ;  /* 0x0000002000077812 */ /* 0x000fe400078ec0ff */
[----:B------:R-:W-:Y:S02]  /*3520*/  LOP3.LUT R9, R9, 0xc0, RZ, 0xc0, !PT ;  /* 0x000000c009097812 */ /* 0x000fe400078ec0ff */
[----:B------:R-:W-:Y:S01]  /*3530*/  LOP3.LUT R4, R4, 0x40, R5, 0xf8, !PT ;  /* 0x0000004004047812 */ /* 0x000fe200078ef805 */
[----:B------:R-:W-:Y:S01]  /*3540*/  IMAD.SHL.U32 R5, R7, 0x2, RZ ;  /* 0x0000000207057824 */ /* 0x000fe200078e00ff */
[----:B------:R-:W-:-:S02]  /*3550*/  LOP3.LUT R8, R9, 0x38, R8, 0xf8, !PT ;  /* 0x0000003809087812 */ /* 0x000fc400078ef808 */
[----:B------:R-:W-:Y:S02]  /*3560*/  LEA.HI R4, R7, R4, RZ, 0x1c ;  /* 0x0000000407047211 */ /* 0x000fe400078fe0ff */
[----:B------:R-:W-:Y:S02]  /*3570*/  LOP3.LUT R10, R8, R5, RZ, 0x3c, !PT ;  /* 0x00000005080a7212 */ /* 0x000fe400078e3cff */
[----:B------:R-:W-:Y:S02]  /*3580*/  SHF.R.S32.HI R5, RZ, 0x4, R0 ;  /* 0x00000004ff057819 */ /* 0x000fe40000011400 */
[----:B------:R-:W-:Y:S02]  /*3590*/  PRMT R12, R80, 0x7632, R12 ;  /* 0x00007632500c7816 */ /* 0x000fe4000000000c */
[C---:B------:R-:W-:Y:S01]  /*35a0*/  LOP3.LUT R0, R4.reuse, 0x4, RZ, 0x3c, !PT ;  /* 0x0000000404007812 */ /* 0x040fe200078e3cff */
[----:B------:R0:W-:Y:S01]  /*35b0*/  STS.U16 [R4+UR6], R80 ;  /* 0x0000005004007988 */ /* 0x0001e20008000406 */
[----:B------:R-:W-:-:S02]  /*35c0*/  LOP3.LUT R7, R4, 0x40, RZ, 0x3c, !PT ;  /* 0x0000004004077812 */ /* 0x000fc400078e3cff */
[----:B------:R-:W-:Y:S01]  /*35d0*/  PRMT R14, R82, 0x7632, R14 ;  /* 0x00007632520e7816 */ /* 0x000fe2000000000e */
[----:B------:R1:W-:Y:S01]  /*35e0*/  STS.U16 [R0+UR6+0x100], R12 ;  /* 0x0001000c00007988 */ /* 0x0003e20008000406 */
[----:B------:R-:W-:Y:S02]  /*35f0*/  LOP3.LUT R8, R4, 0x44, RZ, 0x3c, !PT ;  /* 0x0000004404087812 */ /* 0x000fe400078e3cff */
[----:B------:R-:W-:Y:S01]  /*3600*/  SGXT R5, R5, 0x1 ;  /* 0x000000010505781a */ /* 0x000fe20000000200 */
[----:B------:R-:W-:Y:S01]  /*3610*/  STS.U16 [R7+UR6+0x80], R82 ;  /* 0x0000805207007988 */ /* 0x000fe20008000406 */
[----:B0-----:R-:W-:-:S03]  /*3620*/  LOP3.LUT R4, R6, 0x8, R3, 0xfe, !PT ;  /* 0x0000000806047812 */ /* 0x001fc600078efe03 */
[----:B------:R0:W-:Y:S01]  /*3630*/  STS.U16 [R8+UR6+0x180], R14 ;  /* 0x0001800e08007988 */ /* 0x0001e20008000406 */
[----:B------:R-:W-:Y:S01]  /*3640*/  LOP3.LUT R10, R10, 0x104, R5, 0xf8, !PT ;  /* 0x000001040a0a7812 */ /* 0x000fe200078ef805 */
[----:B------:R-:W-:Y:S01]  /*3650*/  IMAD R5, R2, UR4, RZ ;  /* 0x0000000402057c24 */ /* 0x000fe2000f8e02ff */
[----:B------:R-:W-:Y:S01]  /*3660*/  ULDC.64 UR4, c[0x0][0x220] ;  /* 0x0000880000047ab9 */ /* 0x000fe20000000a00 */
[----:B------:R-:W-:Y:S01]  /*3670*/  BAR.SYNC.DEFER_BLOCKING 0x0 ;  /* 0x0000000000007b1d */ /* 0x000fe20000010000 */
[----:B------:R-:W-:Y:S02]  /*3680*/  LOP3.LUT R9, R10, 0x4, RZ, 0x3c, !PT ;  /* 0x000000040a097812 */ /* 0x000fe400078e3cff */
[----:B-1----:R-:W-:Y:S02]  /*3690*/  LOP3.LUT R0, R6, 0xc, R3, 0xfe, !PT ;  /* 0x0000000c06007812 */ /* 0x002fe400078efe03 */
[----:B0-----:R-:W-:Y:S01]  /*36a0*/  LEA R8, P1, R5, UR4, 0x1 ;  /* 0x0000000405087c11 */ /* 0x001fe2000f8208ff */
[----:B------:R-:W-:-:S03]  /*36b0*/  ULDC UR4, c[0x0][0x248] ;  /* 0x0000920000047ab9 */ /* 0x000fc60000000800 */
[----:B------:R-:W-:Y:S01]  /*36c0*/  LEA.HI.X.SX32 R12, R5, UR5, 0x1, P1 ;  /* 0x00000005050c7c11 */ /* 0x000fe200088f0eff */
[----:B------:R0:W1:Y:S04]  /*36d0*/  LDS R11, [R10+UR6] ;  /* 0x000000060a0b7984 */ /* 0x0000680008000800 */
[----:B------:R2:W3:Y:S01]  /*36e0*/  LDS R13, [R9+UR6] ;  /* 0x00000006090d7984 */ /* 0x0004e20008000800 */
[----:B------:R-:W-:Y:S02]  /*36f0*/  ULDC.64 UR6, c[0x0][0x228] ;  /* 0x00008a0000067ab9 */ /* 0x000fe40000000a00 */
[----:B------:R-:W-:Y:S01]  /*3700*/  ISETP.GE.AND P0, PT, R2, UR6, PT ;  /* 0x0000000602007c0c */ /* 0x000fe2000bf06270 */
[----:B0-----:R-:W-:Y:S01]  /*3710*/  IMAD R10, R0, UR4, RZ ;  /* 0x00000004000a7c24 */ /* 0x001fe2000f8e02ff */
[----:B------:R-:W-:-:S02]  /*3720*/  LOP3.LUT R2, R6, R3, RZ, 0xfc, !PT ;  /* 0x0000000306027212 */ /* 0x000fc400078efcff */
[----:B------:R-:W-:Y:S01]  /*3730*/  LOP3.LUT R3, R6, 0x4, R3, 0xfe, !PT ;  /* 0x0000000406037812 */ /* 0x000fe200078efe03 */
[----:B--2---:R-:W-:Y:S01]  /*3740*/  IMAD R9, R4, UR4, RZ ;  /* 0x0000000404097c24 */ /* 0x004fe2000f8e02ff */
[C---:B------:R-:W-:Y:S01]  /*3750*/  ISETP.LT.AND P3, PT, R2.reuse, UR7, !P0 ;  /* 0x0000000702007c0c */ /* 0x040fe2000c761270 */
[----:B------:R-:W-:Y:S01]  /*3760*/  IMAD R5, R2, UR4, RZ ;  /* 0x0000000402057c24 */ /* 0x000fe2000f8e02ff */
[C---:B------:R-:W-:Y:S01]  /*3770*/  ISETP.LT.AND P2, PT, R3.reuse, UR7, !P0 ;  /* 0x0000000703007c0c */ /* 0x040fe2000c741270 */
[----:B------:R-:W-:Y:S01]  /*3780*/  IMAD R7, R3, UR4, RZ ;  /* 0x0000000403077c24 */ /* 0x000fe2000f8e02ff */
[----:B------:R-:W-:Y:S02]  /*3790*/  ISETP.LT.AND P1, PT, R4, UR7, !P0 ;  /* 0x0000000704007c0c */ /* 0x000fe4000c721270 */
[----:B------:R-:W-:Y:S02]  /*37a0*/  ISETP.LT.AND P0, PT, R0, UR7, !P0 ;  /* 0x0000000700007c0c */ /* 0x000fe4000c701270 */
[----:B------:R-:W-:-:S02]  /*37b0*/  LEA R2, P4, R5, R8, 0x1 ;  /* 0x0000000805027211 */ /* 0x000fc400078808ff */
[-C--:B------:R-:W-:Y:S02]  /*37c0*/  LEA R4, P6, R7, R8.reuse, 0x1 ;  /* 0x0000000807047211 */ /* 0x080fe400078c08ff */
[----:B------:R-:W-:Y:S02]  /*37d0*/  LEA R6, P5, R9, R8, 0x1 ;  /* 0x0000000809067211 */ /* 0x000fe400078a08ff */
[-C--:B------:R-:W-:Y:S02]  /*37e0*/  LEA.HI.X.SX32 R3, R5, R12.reuse, 0x1, P4 ;  /* 0x0000000c05037211 */ /* 0x080fe400020f0eff */
[-C--:B------:R-:W-:Y:S02]  /*37f0*/  LEA.HI.X.SX32 R5, R7, R12.reuse, 0x1, P6 ;  /* 0x0000000c07057211 */ /* 0x080fe400030f0eff */
[----:B------:R-:W-:Y:S02]  /*3800*/  LEA.HI.X.SX32 R7, R9, R12, 0x1, P5 ;  /* 0x0000000c09077211 */ /* 0x000fe400028f0eff */
[----:B------:R-:W-:-:S04]  /*3810*/  LEA R8, P4, R10, R8, 0x1 ;  /* 0x000000080a087211 */ /* 0x000fc800078808ff */
[----:B------:R-:W-:Y:S02]  /*3820*/  LEA.HI.X.SX32 R9, R10, R12, 0x1, P4 ;  /* 0x0000000c0a097211 */ /* 0x000fe400020f0eff */
[----:B-1----:R-:W-:Y:S01]  /*3830*/  PRMT R0, R11, 0x7632, R0 ;  /* 0x000076320b007816 */ /* 0x002fe20000000000 */
[----:B------:R0:W-:Y:S04]  /*3840*/  @P3 STG.E.U16 desc[UR10][R2.64], R11 ;  /* 0x0000000b02003986 */ /* 0x0001e8000c10150a */
[----:B---3--:R0:W-:Y:S04]  /*3850*/  @P2 STG.E.U16 desc[UR10][R4.64], R13 ;  /* 0x0000000d04002986 */ /* 0x0081e8000c10150a */
[----:B------:R0:W-:Y:S01]  /*3860*/  @P1 STG.E.U16 desc[UR10][R6.64], R0 ;  /* 0x0000000006001986 */ /* 0x0001e2000c10150a */
[----:B------:R-:W-:Y:S05]  /*3870*/  @!P0 EXIT ;  /* 0x000000000000894d */ /* 0x000fea0003800000 */
[----:B0-----:R-:W-:-:S05]  /*3880*/  PRMT R4, R13, 0x7632, R4 ;  /* 0x000076320d047816 */ /* 0x001fca0000000004 */
[----:B------:R-:W-:Y:S01]  /*3890*/  STG.E.U16 desc[UR10][R8.64], R4 ;  /* 0x0000000408007986 */ /* 0x000fe2000c10150a */
[----:B------:R-:W-:Y:S05]  /*38a0*/  EXIT ;  /* 0x000000000000794d */ /* 0x000fea0003800000 */
.L_x_2:
[----:B------:R-:W-:-:S00]  /*38b0*/  BRA `(.L_x_2) ;  /* 0xfffffffc00fc7947 */ /* 0x000fc0000383ffff */
[----:B------:R-:W-:-:S00]  /*38c0*/  NOP ;  /* 0x0000000000007918 */ /* 0x000fc00000000000 */
        /* <DEDUP_REMOVED lines=11> */
.L_x_3:


//--------------------- .nv.shared.matmul_kernel  --------------------------
	.section	.nv.shared.matmul_kernel,"aw",@nobits
	.sectionflags	@""
	.align	16
	.zero		1024


//--------------------- .nv.shared.reserved.0     --------------------------
	.section	.nv.shared.reserved.0,"aw",@nobits
	.weak		__nv_reservedSMEM_offset_0_alias
	.size		__nv_reservedSMEM_offset_0_alias, 0, 0
	.other		__nv_reservedSMEM_offset_0_alias,@"STO_CUDA_RESERVED_SHARED STV_DEFAULT"
__nv_reservedSMEM_offset_0_alias:
	.zero		0


//--------------------- .nv.constant0.matmul_kernel --------------------------
	.section	.nv.constant0.matmul_kernel,"a",@progbits
	.sectionflags	@""
	.align	4
.nv.constant0.matmul_kernel:
	.zero		608


//--------------------- SYMBOLS --------------------------

	.type		.nv.reservedSmem.offset0,@object
	.size		.nv.reservedSmem.offset0,0x4
